	.headerflags	@"EF_CUDA_TEXMODE_UNIFIED EF_CUDA_64BIT_ADDRESS EF_CUDA_ACCELERATORS EF_CUDA_SM90 EF_CUDA_VIRTUAL_SM(EF_CUDA_SM90)"
	.elftype	@"ET_EXEC"


//--------------------- .nv.info                  --------------------------
	.section	.nv.info,"",@"SHT_CUDA_INFO"
	.align	4


	//----- nvinfo : EIATTR_REGCOUNT
	.align		4
        /*0000*/ 	.byte	0x04, 0x2f
        /*0002*/ 	.short	(.L_26 - .L_25)
	.align		4
.L_25:
        /*0004*/ 	.word	index@(triton_poi_fused_grid_sampler_2d_1)
        /*0008*/ 	.word	0x000000a3


	//----- nvinfo : EIATTR_MIN_STACK_SIZE
	.align		4
.L_26:
        /*000c*/ 	.byte	0x04, 0x12
        /*000e*/ 	.short	(.L_28 - .L_27)
	.align		4
.L_27:
        /*0010*/ 	.word	index@(triton_poi_fused_grid_sampler_2d_1)
        /*0014*/ 	.word	0x00000000


	//----- nvinfo : EIATTR_FRAME_SIZE
	.align		4
.L_28:
        /*0018*/ 	.byte	0x04, 0x11
        /*001a*/ 	.short	(.L_30 - .L_29)
	.align		4
.L_29:
        /*001c*/ 	.word	index@(triton_poi_fused_grid_sampler_2d_1)
        /*0020*/ 	.word	0x00000000


	//----- nvinfo : EIATTR_MIN_STACK_SIZE
	.align		4
.L_30:
        /*0024*/ 	.byte	0x04, 0x12
        /*0026*/ 	.short	(.L_32 - .L_31)
	.align		4
.L_31:
        /*0028*/ 	.word	index@(triton_poi_fused_grid_sampler_2d_1)
        /*002c*/ 	.word	0x00000000
.L_32:


//--------------------- .nv.info.triton_poi_fused_grid_sampler_2d_1 --------------------------
	.section	.nv.info.triton_poi_fused_grid_sampler_2d_1,"",@"SHT_CUDA_INFO"
	.sectionflags	@""
	.align	4


	//----- nvinfo : EIATTR_CUDA_API_VERSION
	.align		4
        /*0000*/ 	.byte	0x04, 0x37
        /*0002*/ 	.short	(.L_34 - .L_33)
.L_33:
        /*0004*/ 	.word	0x0000007c


	//----- nvinfo : EIATTR_KPARAM_INFO
	.align		4
.L_34:
        /*0008*/ 	.byte	0x04, 0x17
        /*000a*/ 	.short	(.L_36 - .L_35)
.L_35:
        /*000c*/ 	.word	0x00000000
        /*0010*/ 	.short	0x0003
        /*0012*/ 	.short	0x0018
        /*0014*/ 	.byte	0x00, 0xf0, 0x11, 0x00


	//----- nvinfo : EIATTR_KPARAM_INFO
	.align		4
.L_36:
        /*0018*/ 	.byte	0x04, 0x17
        /*001a*/ 	.short	(.L_38 - .L_37)
.L_37:
        /*001c*/ 	.word	0x00000000
        /*0020*/ 	.short	0x0002
        /*0022*/ 	.short	0x0010
        /*0024*/ 	.byte	0x00, 0xf4, 0x21, 0x00


	//----- nvinfo : EIATTR_KPARAM_INFO
	.align		4
.L_38:
        /*0028*/ 	.byte	0x04, 0x17
        /*002a*/ 	.short	(.L_40 - .L_39)
.L_39:
        /*002c*/ 	.word	0x00000000
        /*0030*/ 	.short	0x0001
        /*0032*/ 	.short	0x0008
        /*0034*/ 	.byte	0x00, 0xf4, 0x21, 0x00


	//----- nvinfo : EIATTR_KPARAM_INFO
	.align		4
.L_40:
        /*0038*/ 	.byte	0x04, 0x17
        /*003a*/ 	.short	(.L_42 - .L_41)
.L_41:
        /*003c*/ 	.word	0x00000000
        /*0040*/ 	.short	0x0000
        /*0042*/ 	.short	0x0000
        /*0044*/ 	.byte	0x00, 0xf4, 0x21, 0x00


	//----- nvinfo : EIATTR_SPARSE_MMA_MASK
	.align		4
.L_42:
        /*0048*/ 	.byte	0x03, 0x50
        /*004a*/ 	.short	0x0000


	//----- nvinfo : EIATTR_MAXREG_COUNT
	.align		4
        /*004c*/ 	.byte	0x03, 0x1b
        /*004e*/ 	.short	0x00ff


	//----- nvinfo : EIATTR_EXTERNS
	.align		4
        /*0050*/ 	.byte	0x04, 0x0f
        /*0052*/ 	.short	(.L_44 - .L_43)


	//   ....[0]....
	.align		4
.L_43:
        /*0054*/ 	.word	index@(__assertfail)


	//----- nvinfo : EIATTR_SYSCALL_OFFSETS
	.align		4
.L_44:
        /*0058*/ 	.byte	0x04, 0x46
        /*005a*/ 	.short	(.L_46 - .L_45)


	//   ....[0]....
.L_45:
        /*005c*/ 	.word	0x000011d0


	//   ....[1]....
        /*0060*/ 	.word	0x000017c0


	//   ....[2]....
        /*0064*/ 	.word	0x00002220


	//   ....[3]....
        /*0068*/ 	.word	0x00002810


	//   ....[4]....
        /*006c*/ 	.word	0x00003470


	//   ....[5]....
        /*0070*/ 	.word	0x000039e0


	//   ....[6]....
        /*0074*/ 	.word	0x00004390


	//   ....[7]....
        /*0078*/ 	.word	0x000048a0


	//----- nvinfo : EIATTR_EXIT_INSTR_OFFSETS
	.align		4
.L_46:
        /*007c*/ 	.byte	0x04, 0x1c
        /*007e*/ 	.short	(.L_48 - .L_47)


	//   ....[0]....
.L_47:
        /*0080*/ 	.word	0x00005870


	//----- nvinfo : EIATTR_REQNTID
	.align		4
.L_48:
        /*0084*/ 	.byte	0x04, 0x10
        /*0086*/ 	.short	(.L_50 - .L_49)
.L_49:
        /*0088*/ 	.word	0x00000080
        /*008c*/ 	.word	0x00000001
        /*0090*/ 	.word	0x00000001


	//----- nvinfo : EIATTR_CRS_STACK_SIZE
	.align		4
.L_50:
        /*0094*/ 	.byte	0x04, 0x1e
        /*0096*/ 	.short	(.L_52 - .L_51)
.L_51:
        /*0098*/ 	.word	0x00000000


	//----- nvinfo : EIATTR_CBANK_PARAM_SIZE
	.align		4
.L_52:
        /*009c*/ 	.byte	0x03, 0x19
        /*009e*/ 	.short	0x001c


	//----- nvinfo : EIATTR_PARAM_CBANK
	.align		4
        /*00a0*/ 	.byte	0x04, 0x0a
        /*00a2*/ 	.short	(.L_54 - .L_53)
	.align		4
.L_53:
        /*00a4*/ 	.word	index@(.nv.constant0.triton_poi_fused_grid_sampler_2d_1)
        /*00a8*/ 	.short	0x0210
        /*00aa*/ 	.short	0x001c


	//----- nvinfo : EIATTR_SW_WAR
	.align		4
.L_54:
        /*00ac*/ 	.byte	0x04, 0x36
        /*00ae*/ 	.short	(.L_56 - .L_55)
.L_55:
        /*00b0*/ 	.word	0x00000008
.L_56:


//--------------------- .nv.callgraph             --------------------------
	.section	.nv.callgraph,"",@"SHT_CUDA_CALLGRAPH"
	.align	4
	.sectionentsize	8
	.align		4
        /*0000*/ 	.word	0x00000000
	.align		4
        /*0004*/ 	.word	0xffffffff
	.align		4
        /*0008*/ 	.word	index@(triton_poi_fused_grid_sampler_2d_1)
	.align		4
        /*000c*/ 	.word	index@(__assertfail)
	.align		4
        /*0010*/ 	.word	0x00000000
	.align		4
        /*0014*/ 	.word	0xfffffffe
	.align		4
        /*0018*/ 	.word	0x00000000
	.align		4
        /*001c*/ 	.word	0xfffffffd
	.align		4
        /*0020*/ 	.word	0x00000000
	.align		4
        /*0024*/ 	.word	0xfffffffc


//--------------------- .nv.constant4             --------------------------
	.section	.nv.constant4,"a",@progbits
	.align	8
	.align		8
.nv.constant4:
        /*0000*/ 	.dword	__assertfail
	.align		8
        /*0008*/ 	.dword	assertFunc_7
	.align		8
        /*0010*/ 	.dword	assertFile_7
	.align		8
        /*0018*/ 	.dword	assertMessage_7
	.align		8
        /*0020*/ 	.dword	assertFunc_6
	.align		8
        /*0028*/ 	.dword	assertFile_6
	.align		8
        /*0030*/ 	.dword	assertMessage_6
	.align		8
        /*0038*/ 	.dword	assertFunc_5
	.align		8
        /*0040*/ 	.dword	assertFile_5
	.align		8
        /*0048*/ 	.dword	assertMessage_5
	.align		8
        /*0050*/ 	.dword	assertFunc_4
	.align		8
        /*0058*/ 	.dword	assertFile_4
	.align		8
        /*0060*/ 	.dword	assertMessage_4
	.align		8
        /*0068*/ 	.dword	assertFunc_3
	.align		8
        /*0070*/ 	.dword	assertFile_3
	.align		8
        /*0078*/ 	.dword	assertMessage_3
	.align		8
        /*0080*/ 	.dword	assertFunc_2
	.align		8
        /*0088*/ 	.dword	assertFile_2
	.align		8
        /*0090*/ 	.dword	assertMessage_2
	.align		8
        /*0098*/ 	.dword	assertFunc_1
	.align		8
        /*00a0*/ 	.dword	assertFile_1
	.align		8
        /*00a8*/ 	.dword	assertMessage_1
	.align		8
        /*00b0*/ 	.dword	assertFunc_0
	.align		8
        /*00b8*/ 	.dword	assertFile_0
	.align		8
        /*00c0*/ 	.dword	assertMessage_0
	.align		8
        /*00c8*/ 	.dword	_$_str


//--------------------- .text.triton_poi_fused_grid_sampler_2d_1 --------------------------
	.section	.text.triton_poi_fused_grid_sampler_2d_1,"ax",@progbits
	.sectionflags	@"SHF_BARRIERS=1"
	.align	128
        .global         triton_poi_fused_grid_sampler_2d_1
        .type           triton_poi_fused_grid_sampler_2d_1,@function
        .size           triton_poi_fused_grid_sampler_2d_1,(.L_x_9 - triton_poi_fused_grid_sampler_2d_1)
        .other          triton_poi_fused_grid_sampler_2d_1,@"STO_CUDA_ENTRY STV_DEFAULT"
triton_poi_fused_grid_sampler_2d_1:
.text.triton_poi_fused_grid_sampler_2d_1:
[----:B------:R-:W0:Y:S01]  /*0000*/  LDC R1, c[0x0][0x28] ;  /* 0x00000a00ff017b82 */ /* 0x000e220000000800 */
[----:B------:R-:W1:Y:S01]  /*0010*/  S2R R0, SR_TID.X ;  /* 0x0000000000007919 */ /* 0x000e620000002100 */
[----:B------:R-:W-:Y:S01]  /*0020*/  ULDC.64 UR4, c[0x0][0x208] ;  /* 0x0000820000047ab9 */ /* 0x000fe20000000a00 */
[----:B------:R-:W-:Y:S01]  /*0030*/  ULDC.64 UR6, c[0x0][0x218] ;  /* 0x0000860000067ab9 */ /* 0x000fe20000000a00 */
[----:B------:R-:W2:Y:S01]  /*0040*/  S2R R3, SR_CTAID.X ;  /* 0x0000000000037919 */ /* 0x000ea20000002500 */
[----:B-1----:R-:W-:-:S05]  /*0050*/  IMAD.SHL.U32 R0, R0, 0x4, RZ ;  /* 0x0000000400007824 */ /* 0x002fca00078e00ff */
[----:B------:R-:W-:-:S05]  /*0060*/  LOP3.LUT R0, R0, 0x1fc, RZ, 0xc0, !PT ;  /* 0x000001fc00007812 */ /* 0x000fca00078ec0ff */
[----:B--2---:R-:W-:Y:S02]  /*0070*/  IMAD R44, R3, 0x400, R0 ;  /* 0x00000400032c7824 */ /* 0x004fe400078e0200 */
[----:B------:R-:W1:Y:S02]  /*0080*/  LDC.64 R2, c[0x0][0x218] ;  /* 0x00008600ff027b82 */ /* 0x000e640000000a00 */
[----:B------:R-:W-:-:S04]  /*0090*/  IMAD.HI R5, R44, 0x5397829d, RZ ;  /* 0x5397829d2c057827 */ /* 0x000fc800078e02ff */
[C---:B------:R-:W-:Y:S01]  /*00a0*/  VIADD R0, R44.reuse, 0x1 ;  /* 0x000000012c007836 */ /* 0x040fe20000000000 */
[----:B------:R-:W-:Y:S01]  /*00b0*/  SHF.R.U32.HI R6, RZ, 0x1f, R5 ;  /* 0x0000001fff067819 */ /* 0x000fe20000011605 */
[----:B------:R-:W-:Y:S02]  /*00c0*/  VIADD R4, R44, 0x2 ;  /* 0x000000022c047836 */ /* 0x000fe40000000000 */
[----:B------:R-:W-:Y:S01]  /*00d0*/  IMAD.HI R7, R0, 0x5397829d, RZ ;  /* 0x5397829d00077827 */ /* 0x000fe200078e02ff */
[CC--:B------:R-:W-:Y:S02]  /*00e0*/  LEA.HI.SX32 R83, R5.reuse, R6.reuse, 0x12 ;  /* 0x0000000605537211 */ /* 0x0c0fe400078f92ff */
[----:B------:R-:W-:Y:S01]  /*00f0*/  LEA.HI.SX32 R10, R5, R6, 0x10 ;  /* 0x00000006050a7211 */ /* 0x000fe200078f82ff */
[----:B------:R-:W-:Y:S01]  /*0100*/  IMAD.HI R9, R4, 0x5397829d, RZ ;  /* 0x5397829d04097827 */ /* 0x000fe200078e02ff */
[----:B------:R-:W-:-:S03]  /*0110*/  SHF.R.U32.HI R8, RZ, 0x1f, R7 ;  /* 0x0000001fff087819 */ /* 0x000fc60000011607 */
[----:B------:R-:W-:Y:S01]  /*0120*/  IMAD R5, R83, -0xc400, R44 ;  /* 0xffff3c0053057824 */ /* 0x000fe200078e022c */
[----:B------:R-:W-:Y:S01]  /*0130*/  LEA.HI.SX32 R7, R7, R8, 0x12 ;  /* 0x0000000807077211 */ /* 0x000fe200078f92ff */
[----:B------:R-:W-:Y:S01]  /*0140*/  IMAD R13, R10, 0x18800, RZ ;  /* 0x000188000a0d7824 */ /* 0x000fe200078e02ff */
[----:B------:R-:W-:Y:S01]  /*0150*/  SHF.R.U32.HI R6, RZ, 0x1f, R9 ;  /* 0x0000001fff067819 */ /* 0x000fe20000011609 */
[----:B------:R-:W-:Y:S02]  /*0160*/  IMAD.SHL.U32 R10, R5, 0x2, RZ ;  /* 0x00000002050a7824 */ /* 0x000fe400078e00ff */
[----:B------:R-:W-:Y:S01]  /*0170*/  IMAD R7, R7, -0xc400, R0 ;  /* 0xffff3c0007077824 */ /* 0x000fe200078e0200 */
[----:B------:R-:W-:Y:S01]  /*0180*/  LEA.HI.SX32 R9, R9, R6, 0x12 ;  /* 0x0000000609097211 */ /* 0x000fe200078f92ff */
[----:B------:R-:W-:Y:S02]  /*0190*/  IMAD.IADD R5, R10, 0x1, R13 ;  /* 0x000000010a057824 */ /* 0x000fe400078e020d */
[----:B------:R-:W-:-:S02]  /*01a0*/  IMAD.SHL.U32 R0, R7, 0x2, RZ ;  /* 0x0000000207007824 */ /* 0x000fc400078e00ff */
[----:B------:R-:W-:Y:S02]  /*01b0*/  IMAD R9, R9, -0xc400, R4 ;  /* 0xffff3c0009097824 */ /* 0x000fe400078e0204 */
[----:B-1----:R-:W-:-:S04]  /*01c0*/  IMAD.WIDE R4, R5, 0x4, R2 ;  /* 0x0000000405047825 */ /* 0x002fc800078e0202 */
[--C-:B------:R-:W-:Y:S01]  /*01d0*/  IMAD.IADD R7, R0, 0x1, R13.reuse ;  /* 0x0000000100077824 */ /* 0x100fe200078e020d */
[----:B------:R1:W2:Y:S01]  /*01e0*/  LDG.E.EL R14, desc[UR4][R4.64] ;  /* 0x00000004040e7981 */ /* 0x0002a2000c2e1900 */
[----:B------:R-:W-:Y:S01]  /*01f0*/  IMAD.SHL.U32 R12, R9, 0x2, RZ ;  /* 0x00000002090c7824 */ /* 0x000fe200078e00ff */
[----:B------:R-:W-:Y:S01]  /*0200*/  SHF.R.S32.HI R15, RZ, 0x1f, R13 ;  /* 0x0000001fff0f7819 */ /* 0x000fe2000001140d */
[----:B------:R-:W-:Y:S01]  /*0210*/  IMAD.WIDE R6, R7, 0x4, R2 ;  /* 0x0000000407067825 */ /* 0x000fe200078e0202 */
[----:B------:R-:W-:Y:S02]  /*0220*/  IADD3 R11, P0, R10, R13, RZ ;  /* 0x0000000d0a0b7210 */ /* 0x000fe40007f1e0ff */
[----:B-1----:R-:W-:Y:S02]  /*0230*/  IADD3 R4, P1, R12, R13, RZ ;  /* 0x0000000d0c047210 */ /* 0x002fe40007f3e0ff */
[----:B------:R1:W3:Y:S01]  /*0240*/  LDG.E.EL R46, desc[UR4][R6.64] ;  /* 0x00000004062e7981 */ /* 0x0002e2000c2e1900 */
[----:B------:R-:W-:-:S02]  /*0250*/  LEA.HI.X.SX32 R18, R10, R15, 0x1, P0 ;  /* 0x0000000f0a127211 */ /* 0x000fc400000f0eff */
[C---:B------:R-:W-:Y:S02]  /*0260*/  LEA R10, P0, R11.reuse, UR6, 0x2 ;  /* 0x000000060b0a7c11 */ /* 0x040fe4000f8010ff */
[CC--:B------:R-:W-:Y:S01]  /*0270*/  LEA.HI.X.SX32 R5, R12.reuse, R15.reuse, 0x1, P1 ;  /* 0x0000000f0c057211 */ /* 0x0c0fe200008f0eff */
[----:B------:R-:W-:Y:S01]  /*0280*/  IMAD.IADD R9, R12, 0x1, R13 ;  /* 0x000000010c097824 */ /* 0x000fe200078e020d */
[----:B------:R-:W-:Y:S02]  /*0290*/  LEA.HI.X R11, R11, UR7, R18, 0x2, P0 ;  /* 0x000000070b0b7c11 */ /* 0x000fe400080f1412 */
[C---:B-1----:R-:W-:Y:S02]  /*02a0*/  LEA R6, P1, R4.reuse, UR6, 0x2 ;  /* 0x0000000604067c11 */ /* 0x042fe4000f8210ff */
[----:B------:R-:W-:Y:S01]  /*02b0*/  IADD3 R12, P0, R0, R13, RZ ;  /* 0x0000000d000c7210 */ /* 0x000fe20007f1e0ff */
[----:B------:R-:W-:Y:S01]  /*02c0*/  IMAD.WIDE R8, R9, 0x4, R2 ;  /* 0x0000000409087825 */ /* 0x000fe200078e0202 */
[----:B------:R-:W-:Y:S01]  /*02d0*/  LEA.HI.X R7, R4, UR7, R5, 0x2, P1 ;  /* 0x0000000704077c11 */ /* 0x000fe200088f1405 */
[----:B------:R-:W4:Y:S01]  /*02e0*/  LDG.E.EL R48, desc[UR4][R10.64+0x4] ;  /* 0x000004040a307981 */ /* 0x000f22000c2e1900 */
[----:B------:R-:W-:-:S02]  /*02f0*/  LEA.HI.X.SX32 R5, R0, R15, 0x1, P0 ;  /* 0x0000000f00057211 */ /* 0x000fc400000f0eff */
[C---:B------:R-:W-:Y:S01]  /*0300*/  LEA R4, P0, R12.reuse, UR6, 0x2 ;  /* 0x000000060c047c11 */ /* 0x040fe2000f8010ff */
[----:B------:R-:W5:Y:S03]  /*0310*/  LDG.E.EL R20, desc[UR4][R6.64+0x4] ;  /* 0x0000040406147981 */ /* 0x000f66000c2e1900 */
[----:B------:R-:W-:Y:S01]  /*0320*/  LEA.HI.X R5, R12, UR7, R5, 0x2, P0 ;  /* 0x000000070c057c11 */ /* 0x000fe200080f1405 */
[----:B------:R1:W4:Y:S01]  /*0330*/  LDG.E.EL R16, desc[UR4][R8.64] ;  /* 0x0000000408107981 */ /* 0x000322000c2e1900 */
[----:B------:R-:W-:-:S03]  /*0340*/  VIADD R0, R44, 0x3 ;  /* 0x000000032c007836 */ /* 0x000fc60000000000 */
[----:B------:R1:W4:Y:S02]  /*0350*/  LDG.E.EL R50, desc[UR4][R4.64+0x4] ;  /* 0x0000040404327981 */ /* 0x000324000c2e1900 */
[----:B01----:R-:W-:-:S05]  /*0360*/  IMAD.HI R8, R0, 0x5397829d, RZ ;  /* 0x5397829d00087827 */ /* 0x003fca00078e02ff */
[----:B------:R-:W-:-:S04]  /*0370*/  SHF.R.U32.HI R9, RZ, 0x1f, R8 ;  /* 0x0000001fff097819 */ /* 0x000fc80000011608 */
[----:B------:R-:W-:-:S05]  /*0380*/  LEA.HI.SX32 R9, R8, R9, 0x12 ;  /* 0x0000000908097211 */ /* 0x000fca00078f92ff */
[----:B------:R-:W-:-:S04]  /*0390*/  IMAD R9, R9, -0xc400, R0 ;  /* 0xffff3c0009097824 */ /* 0x000fc800078e0200 */
[----:B------:R-:W-:-:S05]  /*03a0*/  IMAD.SHL.U32 R9, R9, 0x2, RZ ;  /* 0x0000000209097824 */ /* 0x000fca00078e00ff */
[----:B------:R-:W-:-:S04]  /*03b0*/  IADD3 R0, P0, R9, R13, RZ ;  /* 0x0000000d09007210 */ /* 0x000fc80007f1e0ff */
[----:B------:R-:W-:Y:S02]  /*03c0*/  LEA.HI.X.SX32 R15, R9, R15, 0x1, P0 ;  /* 0x0000000f090f7211 */ /* 0x000fe400000f0eff */
[----:B------:R-:W-:-:S04]  /*03d0*/  LEA R6, P0, R0, UR6, 0x2 ;  /* 0x0000000600067c11 */ /* 0x000fc8000f8010ff */
[----:B------:R-:W-:Y:S01]  /*03e0*/  LEA.HI.X R7, R0, UR7, R15, 0x2, P0 ;  /* 0x0000000700077c11 */ /* 0x000fe200080f140f */
[----:B------:R-:W-:-:S04]  /*03f0*/  IMAD.IADD R9, R9, 0x1, R13 ;  /* 0x0000000109097824 */ /* 0x000fc800078e020d */
[----:B------:R0:W4:Y:S01]  /*0400*/  LDG.E.EL R52, desc[UR4][R6.64+0x4] ;  /* 0x0000040406347981 */ /* 0x000122000c2e1900 */
[----:B------:R-:W-:-:S05]  /*0410*/  IMAD.WIDE R4, R9, 0x4, R2 ;  /* 0x0000000409047825 */ /* 0x000fca00078e0202 */
[----:B------:R1:W4:Y:S01]  /*0420*/  LDG.E.EL R18, desc[UR4][R4.64] ;  /* 0x0000000404127981 */ /* 0x000322000c2e1900 */
[C---:B------:R-:W-:Y:S02]  /*0430*/  VIADD R0, R44.reuse, 0x200 ;  /* 0x000002002c007836 */ /* 0x040fe40000000000 */
[----:B------:R-:W-:Y:S02]  /*0440*/  VIADD R8, R44, 0x201 ;  /* 0x000002012c087836 */ /* 0x000fe40000000000 */
[----:B------:R-:W-:-:S04]  /*0450*/  IMAD.HI R10, R0, 0x5397829d, RZ ;  /* 0x5397829d000a7827 */ /* 0x000fc800078e02ff */
[----:B------:R-:W-:Y:S01]  /*0460*/  IMAD.HI R11, R8, 0x5397829d, RZ ;  /* 0x5397829d080b7827 */ /* 0x000fe200078e02ff */
[----:B0-----:R-:W-:-:S03]  /*0470*/  SHF.R.U32.HI R7, RZ, 0x1f, R10 ;  /* 0x0000001fff077819 */ /* 0x001fc6000001160a */
[C---:B-1----:R-:W-:Y:S01]  /*0480*/  VIADD R4, R44.reuse, 0x202 ;  /* 0x000002022c047836 */ /* 0x042fe20000000000 */
[----:B------:R-:W-:Y:S01]  /*0490*/  SHF.R.U32.HI R6, RZ, 0x1f, R11 ;  /* 0x0000001fff067819 */ /* 0x000fe2000001160b */
[----:B------:R-:W-:Y:S01]  /*04a0*/  VIADD R5, R44, 0x203 ;  /* 0x000002032c057836 */ /* 0x000fe20000000000 */
[-C--:B------:R-:W-:Y:S01]  /*04b0*/  LEA.HI.SX32 R121, R10, R7.reuse, 0x12 ;  /* 0x000000070a797211 */ /* 0x080fe200078f92ff */
[----:B------:R-:W-:Y:S01]  /*04c0*/  IMAD.MOV.U32 R109, RZ, RZ, 0x40000000 ;  /* 0x40000000ff6d7424 */ /* 0x000fe200078e00ff */
[----:B------:R-:W-:Y:S01]  /*04d0*/  LEA.HI.SX32 R11, R11, R6, 0x12 ;  /* 0x000000060b0b7211 */ /* 0x000fe200078f92ff */
[----:B------:R-:W-:Y:S01]  /*04e0*/  IMAD.HI R6, R4, 0x5397829d, RZ ;  /* 0x5397829d04067827 */ /* 0x000fe200078e02ff */
[----:B------:R-:W-:-:S03]  /*04f0*/  LEA.HI.SX32 R10, R10, R7, 0x10 ;  /* 0x000000070a0a7211 */ /* 0x000fc600078f82ff */
[----:B------:R-:W-:-:S04]  /*0500*/  IMAD.HI R12, R5, 0x5397829d, RZ ;  /* 0x5397829d050c7827 */ /* 0x000fc800078e02ff */
[----:B------:R-:W-:Y:S01]  /*0510*/  IMAD R0, R121, -0xc400, R0 ;  /* 0xffff3c0079007824 */ /* 0x000fe200078e0200 */
[----:B------:R-:W-:Y:S01]  /*0520*/  SHF.R.U32.HI R7, RZ, 0x1f, R6 ;  /* 0x0000001fff077819 */ /* 0x000fe20000011606 */
[----:B------:R-:W-:Y:S01]  /*0530*/  IMAD R25, R10, 0x18800, RZ ;  /* 0x000188000a197824 */ /* 0x000fe200078e02ff */
[----:B------:R-:W-:Y:S01]  /*0540*/  SHF.R.U32.HI R13, RZ, 0x1f, R12 ;  /* 0x0000001fff0d7819 */ /* 0x000fe2000001160c */
[----:B------:R-:W-:Y:S01]  /*0550*/  IMAD.SHL.U32 R0, R0, 0x2, RZ ;  /* 0x0000000200007824 */ /* 0x000fe200078e00ff */
[----:B------:R-:W-:Y:S01]  /*0560*/  LEA.HI.SX32 R7, R6, R7, 0x12 ;  /* 0x0000000706077211 */ /* 0x000fe200078f92ff */
[----:B------:R-:W-:Y:S01]  /*0570*/  IMAD R11, R11, -0xc400, R8 ;  /* 0xffff3c000b0b7824 */ /* 0x000fe200078e0208 */
[----:B------:R-:W-:Y:S02]  /*0580*/  LEA.HI.SX32 R12, R12, R13, 0x12 ;  /* 0x0000000d0c0c7211 */ /* 0x000fe400078f92ff */
[----:B------:R-:W-:Y:S02]  /*0590*/  SHF.R.S32.HI R13, RZ, 0x1f, R25 ;  /* 0x0000001fff0d7819 */ /* 0x000fe40000011419 */
[----:B------:R-:W-:Y:S01]  /*05a0*/  IADD3 R6, P0, R0, R25, RZ ;  /* 0x0000001900067210 */ /* 0x000fe20007f1e0ff */
[----:B------:R-:W-:-:S03]  /*05b0*/  IMAD.SHL.U32 R8, R11, 0x2, RZ ;  /* 0x000000020b087824 */ /* 0x000fc600078e00ff */
[----:B------:R-:W-:Y:S01]  /*05c0*/  LEA.HI.X.SX32 R11, R0, R13, 0x1, P0 ;  /* 0x0000000d000b7211 */ /* 0x000fe200000f0eff */
[----:B------:R-:W-:Y:S02]  /*05d0*/  IMAD R7, R7, -0xc400, R4 ;  /* 0xffff3c0007077824 */ /* 0x000fe400078e0204 */
[----:B------:R-:W-:Y:S01]  /*05e0*/  IMAD R12, R12, -0xc400, R5 ;  /* 0xffff3c000c0c7824 */ /* 0x000fe200078e0205 */
[----:B------:R-:W-:-:S03]  /*05f0*/  IADD3 R5, P1, R8, R25, RZ ;  /* 0x0000001908057210 */ /* 0x000fc60007f3e0ff */
[----:B------:R-:W-:Y:S02]  /*0600*/  IMAD.SHL.U32 R21, R12, 0x2, RZ ;  /* 0x000000020c157824 */ /* 0x000fe400078e00ff */
[----:B--2---:R-:W-:Y:S01]  /*0610*/  FFMA R45, R14, R109, 1.5 ;  /* 0x3fc000000e2d7423 */ /* 0x004fe2000000006d */
[----:B------:R-:W-:-:S04]  /*0620*/  LEA R14, P0, R6, UR6, 0x2 ;  /* 0x00000006060e7c11 */ /* 0x000fc8000f8010ff */
[----:B------:R-:W-:Y:S01]  /*0630*/  LEA.HI.X R15, R6, UR7, R11, 0x2, P0 ;  /* 0x00000007060f7c11 */ /* 0x000fe200080f140b */
[-C--:B---3--:R-:W-:Y:S01]  /*0640*/  FFMA R46, R46, R109.reuse, 1.5 ;  /* 0x3fc000002e2e7423 */ /* 0x088fe2000000006d */
[-C--:B-----5:R-:W-:Y:S01]  /*0650*/  FFMA R49, R20, R109.reuse, 1.5 ;  /* 0x3fc0000014317423 */ /* 0x0a0fe2000000006d */
[----:B----4-:R-:W-:-:S03]  /*0660*/  FFMA R47, R16, R109, 1.5 ;  /* 0x3fc00000102f7423 */ /* 0x010fc6000000006d */
[----:B------:R-:W0:Y:S01]  /*0670*/  FRND.FTZ.FLOOR R39, R49 ;  /* 0x0000003100277307 */ /* 0x000e220000215000 */
[-C--:B------:R-:W-:Y:S01]  /*0680*/  FFMA R50, R50, R109.reuse, 1.5 ;  /* 0x3fc0000032327423 */ /* 0x080fe2000000006d */
[----:B------:R-:W-:Y:S01]  /*0690*/  FFMA R48, R48, R109, 1.5 ;  /* 0x3fc0000030307423 */ /* 0x000fe2000000006d */
[----:B------:R-:W-:Y:S01]  /*06a0*/  LEA.HI.X.SX32 R6, R8, R13, 0x1, P1 ;  /* 0x0000000d08067211 */ /* 0x000fe200008f0eff */
[----:B------:R-:W2:Y:S04]  /*06b0*/  LDG.E.EL R14, desc[UR4][R14.64+0x4] ;  /* 0x000004040e0e7981 */ /* 0x000ea8000c2e1900 */
[----:B------:R-:W1:Y:S08]  /*06c0*/  FRND.FTZ.FLOOR R38, R47 ;  /* 0x0000002f00267307 */ /* 0x000e700000215000 */
[----:B------:R-:W3:Y:S01]  /*06d0*/  FRND.FTZ.FLOOR R28, R50 ;  /* 0x00000032001c7307 */ /* 0x000ee20000215000 */
[----:B0-----:R-:W-:Y:S01]  /*06e0*/  FSETP.GEU.AND P0, PT, R39, 4, PT ;  /* 0x408000002700780b */ /* 0x001fe20003f0e000 */
[----:B------:R-:W-:Y:S01]  /*06f0*/  IMAD.SHL.U32 R20, R7, 0x2, RZ ;  /* 0x0000000207147824 */ /* 0x000fe200078e00ff */
[----:B------:R-:W-:-:S05]  /*0700*/  LEA R10, P1, R5, UR6, 0x2 ;  /* 0x00000006050a7c11 */ /* 0x000fca000f8210ff */
[----:B------:R-:W0:Y:S01]  /*0710*/  FRND.FTZ.FLOOR R19, R48 ;  /* 0x0000003000137307 */ /* 0x000e220000215000 */
[----:B------:R-:W-:Y:S02]  /*0720*/  FSETP.GE.AND P4, PT, R39, RZ, !P0 ;  /* 0x000000ff2700720b */ /* 0x000fe40004786000 */
[----:B------:R-:W-:-:S05]  /*0730*/  IADD3 R4, P2, R20, R25, RZ ;  /* 0x0000001914047210 */ /* 0x000fca0007f5e0ff */
[----:B------:R-:W4:Y:S01]  /*0740*/  FRND.FTZ.FLOOR R24, R46 ;  /* 0x0000002e00187307 */ /* 0x000f220000215000 */
[----:B------:R-:W-:Y:S02]  /*0750*/  LEA.HI.X R11, R5, UR7, R6, 0x2, P1 ;  /* 0x00000007050b7c11 */ /* 0x000fe400088f1406 */
[----:B-1----:R-:W-:-:S05]  /*0760*/  FSETP.LT.AND P0, PT, R38, 4, P4 ;  /* 0x408000002600780b */ /* 0x002fca0002701000 */
[----:B------:R-:W1:Y:S01]  /*0770*/  F2I.FTZ.S64.FLOOR R80, R49 ;  /* 0x0000003100507311 */ /* 0x000e620000215900 */
[----:B---3--:R-:W-:Y:S01]  /*0780*/  FSETP.GEU.AND P1, PT, R28, 4, PT ;  /* 0x408000001c00780b */ /* 0x008fe20003f2e000 */
[----:B------:R-:W3:Y:S01]  /*0790*/  LDG.E.EL R10, desc[UR4][R10.64+0x4] ;  /* 0x000004040a0a7981 */ /* 0x000ee2000c2e1900 */
[----:B------:R-:W-:Y:S02]  /*07a0*/  LEA.HI.X.SX32 R7, R20, R13, 0x1, P2 ;  /* 0x0000000d14077211 */ /* 0x000fe400010f0eff */
[----:B------:R-:W-:-:S03]  /*07b0*/  P2R R101, PR, RZ, 0x10 ;  /* 0x00000010ff657803 */ /* 0x000fc60000000000 */
[----:B------:R-:W5:Y:S01]  /*07c0*/  FRND.FTZ.FLOOR R9, R45 ;  /* 0x0000002d00097307 */ /* 0x000f620000215000 */
[----:B------:R-:W-:Y:S02]  /*07d0*/  LEA R6, P2, R4, UR6, 0x2 ;  /* 0x0000000604067c11 */ /* 0x000fe4000f8410ff */
[----:B------:R-:W-:Y:S02]  /*07e0*/  FSETP.GE.AND P4, PT, R38, RZ, P0 ;  /* 0x000000ff2600720b */ /* 0x000fe40000786000 */
[----:B------:R-:W-:-:S03]  /*07f0*/  FSETP.GE.AND P0, PT, R28, RZ, !P1 ;  /* 0x000000ff1c00720b */ /* 0x000fc60004f06000 */
[----:B------:R-:W5:Y:S01]  /*0800*/  F2I.FTZ.S64.FLOOR R42, R50 ;  /* 0x00000032002a7311 */ /* 0x000f620000215900 */
[----:B0-----:R-:W-:Y:S02]  /*0810*/  FSETP.GEU.AND P1, PT, R19, 4, PT ;  /* 0x408000001300780b */ /* 0x001fe40003f2e000 */
[----:B------:R-:W-:Y:S02]  /*0820*/  LEA.HI.X R7, R4, UR7, R7, 0x2, P2 ;  /* 0x0000000704077c11 */ /* 0x000fe400090f1407 */
[----:B----4-:R-:W-:-:S03]  /*0830*/  FSETP.LT.AND P2, PT, R24, 4, P0 ;  /* 0x408000001800780b */ /* 0x010fc60000741000 */
[----:B------:R-:W0:Y:S01]  /*0840*/  F2I.FTZ.S64.FLOOR R26, R48 ;  /* 0x00000030001a7311 */ /* 0x000e220000215900 */
[----:B-1----:R-:W-:Y:S01]  /*0850*/  SEL R77, R81, RZ, P4 ;  /* 0x000000ff514d7207 */ /* 0x002fe20002000000 */
[-C--:B------:R-:W-:Y:S01]  /*0860*/  FFMA R52, R52, R109.reuse, 1.5 ;  /* 0x3fc0000034347423 */ /* 0x080fe2000000006d */
[----:B------:R-:W-:Y:S01]  /*0870*/  FSETP.GE.AND P1, PT, R19, RZ, !P1 ;  /* 0x000000ff1300720b */ /* 0x000fe20004f26000 */
[----:B------:R-:W-:Y:S01]  /*0880*/  FFMA R51, R18, R109, 1.5 ;  /* 0x3fc0000012337423 */ /* 0x000fe2000000006d */
[----:B------:R-:W-:Y:S01]  /*0890*/  IADD3 R5, P3, R21, R25, RZ ;  /* 0x0000001915057210 */ /* 0x000fe20007f7e0ff */
[----:B------:R-:W4:Y:S01]  /*08a0*/  LDG.E.EL R6, desc[UR4][R6.64+0x4] ;  /* 0x0000040406067981 */ /* 0x000f22000c2e1900 */
[----:B------:R-:W-:Y:S02]  /*08b0*/  FSETP.GE.AND P5, PT, R24, RZ, P2 ;  /* 0x000000ff1800720b */ /* 0x000fe400017a6000 */
[----:B------:R-:W-:Y:S02]  /*08c0*/  SHF.R.U32.HI R76, RZ, 0x1d, R77 ;  /* 0x0000001dff4c7819 */ /* 0x000fe4000001164d */
[----:B-----5:R-:W-:-:S02]  /*08d0*/  FSETP.LT.AND P2, PT, R9, 4, P1 ;  /* 0x408000000900780b */ /* 0x020fc40000f41000 */
[----:B------:R-:W-:Y:S02]  /*08e0*/  LEA.HI.X.SX32 R12, R21, R13, 0x1, P3 ;  /* 0x0000000d150c7211 */ /* 0x000fe400018f0eff */
[----:B------:R-:W-:Y:S02]  /*08f0*/  SEL R85, R43, RZ, P5 ;  /* 0x000000ff2b557207 */ /* 0x000fe40002800000 */
[----:B------:R-:W-:Y:S02]  /*0900*/  P2R R111, PR, RZ, 0x10 ;  /* 0x00000010ff6f7803 */ /* 0x000fe40000000000 */
[----:B------:R-:W-:Y:S02]  /*0910*/  SEL R13, R80, RZ, P4 ;  /* 0x000000ff500d7207 */ /* 0x000fe40002000000 */
[----:B------:R-:W-:Y:S02]  /*0920*/  LOP3.LUT R76, R76, 0x4, RZ, 0xc0, !PT ;  /* 0x000000044c4c7812 */ /* 0x000fe400078ec0ff */
[----:B------:R-:W-:-:S02]  /*0930*/  FSETP.GE.AND P4, PT, R9, RZ, P2 ;  /* 0x000000ff0900720b */ /* 0x000fc40001786000 */
[----:B------:R-:W-:Y:S02]  /*0940*/  SHF.R.U32.HI R82, RZ, 0x1d, R85 ;  /* 0x0000001dff527819 */ /* 0x000fe40000011655 */
[----:B------:R-:W-:Y:S02]  /*0950*/  IADD3 R76, P2, R76, R13, RZ ;  /* 0x0000000d4c4c7210 */ /* 0x000fe40007f5e0ff */
[----:B0-----:R-:W-:Y:S01]  /*0960*/  SEL R84, R27, RZ, P4 ;  /* 0x000000ff1b547207 */ /* 0x001fe20002000000 */
[----:B------:R-:W0:Y:S01]  /*0970*/  FRND.FTZ.FLOOR R29, R52 ;  /* 0x00000034001d7307 */ /* 0x000e220000215000 */
[----:B------:R-:W-:Y:S02]  /*0980*/  SEL R13, R42, RZ, P5 ;  /* 0x000000ff2a0d7207 */ /* 0x000fe40002800000 */
[----:B------:R-:W-:Y:S02]  /*0990*/  LOP3.LUT R82, R82, 0x4, RZ, 0xc0, !PT ;  /* 0x0000000452527812 */ /* 0x000fe400078ec0ff */
[----:B------:R-:W-:Y:S01]  /*09a0*/  LEA R4, P3, R5, UR6, 0x2 ;  /* 0x0000000605047c11 */ /* 0x000fe2000f8610ff */
[----:B------:R-:W-:Y:S01]  /*09b0*/  IMAD.X R77, RZ, RZ, R77, P2 ;  /* 0x000000ffff4d7224 */ /* 0x000fe200010e064d */
[----:B------:R-:W-:-:S02]  /*09c0*/  SHF.R.U32.HI R89, RZ, 0x1d, R84 ;  /* 0x0000001dff597819 */ /* 0x000fc40000011654 */
[----:B------:R-:W-:Y:S02]  /*09d0*/  IADD3 R82, P2, R82, R13, RZ ;  /* 0x0000000d52527210 */ /* 0x000fe40007f5e0ff */
[----:B------:R-:W-:Y:S02]  /*09e0*/  LEA.HI.X R5, R5, UR7, R12, 0x2, P3 ;  /* 0x0000000705057c11 */ /* 0x000fe400098f140c */
[----:B------:R-:W-:Y:S02]  /*09f0*/  SEL R12, R26, RZ, P4 ;  /* 0x000000ff1a0c7207 */ /* 0x000fe40002000000 */
[----:B------:R-:W-:Y:S01]  /*0a00*/  LOP3.LUT R89, R89, 0x4, RZ, 0xc0, !PT ;  /* 0x0000000459597812 */ /* 0x000fe200078ec0ff */
[----:B------:R-:W1:Y:S01]  /*0a10*/  FRND.FTZ.FLOOR R16, R51 ;  /* 0x0000003300107307 */ /* 0x000e620000215000 */
[----:B------:R-:W-:-:S07]  /*0a20*/  IMAD.X R85, RZ, RZ, R85, P2 ;  /* 0x000000ffff557224 */ /* 0x000fce00010e0655 */
[----:B------:R-:W5:Y:S01]  /*0a30*/  F2I.FTZ.S64.FLOOR R34, R52 ;  /* 0x0000003400227311 */ /* 0x000f620000215900 */
[----:B------:R-:W-:Y:S02]  /*0a40*/  IADD3 R89, P2, R89, R12, RZ ;  /* 0x0000000c59597210 */ /* 0x000fe40007f5e0ff */
[----:B------:R-:W-:Y:S01]  /*0a50*/  P2R R119, PR, RZ, 0x10 ;  /* 0x00000010ff777803 */ /* 0x000fe20000000000 */
[--C-:B------:R-:W-:Y:S01]  /*0a60*/  IMAD.IADD R13, R0, 0x1, R25.reuse ;  /* 0x00000001000d7824 */ /* 0x100fe200078e0219 */
[----:B------:R-:W-:Y:S01]  /*0a70*/  P2R R113, PR, RZ, 0x20 ;  /* 0x00000020ff717803 */ /* 0x000fe20000000000 */
[----:B------:R-:W-:Y:S01]  /*0a80*/  IMAD.X R84, RZ, RZ, R84, P2 ;  /* 0x000000ffff547224 */ /* 0x000fe200010e0654 */
[----:B0-----:R-:W-:Y:S01]  /*0a90*/  FSETP.GEU.AND P2, PT, R29, 4, PT ;  /* 0x408000001d00780b */ /* 0x001fe20003f4e000 */
[----:B------:R-:W-:Y:S01]  /*0aa0*/  IMAD.IADD R21, R21, 0x1, R25 ;  /* 0x0000000115157824 */ /* 0x000fe200078e0219 */
[----:B------:R-:W2:Y:S02]  /*0ab0*/  LDG.E.EL R4, desc[UR4][R4.64+0x4] ;  /* 0x0000040404047981 */ /* 0x000ea4000c2e1900 */
[----:B------:R-:W-:-:S04]  /*0ac0*/  FSETP.GE.AND P2, PT, R29, RZ, !P2 ;  /* 0x000000ff1d00720b */ /* 0x000fc80005746000 */
[----:B-1----:R-:W-:-:S04]  /*0ad0*/  FSETP.LT.AND P3, PT, R16, 4, P2 ;  /* 0x408000001000780b */ /* 0x002fc80001761000 */
[----:B------:R-:W-:-:S04]  /*0ae0*/  FSETP.GE.AND P4, PT, R16, RZ, P3 ;  /* 0x000000ff1000720b */ /* 0x000fc80001f86000 */
[----:B-----5:R-:W-:-:S04]  /*0af0*/  SEL R40, R35, RZ, P4 ;  /* 0x000000ff23287207 */ /* 0x020fc80002000000 */
[----:B------:R-:W-:Y:S02]  /*0b00*/  SHF.R.U32.HI R41, RZ, 0x1d, R40 ;  /* 0x0000001dff297819 */ /* 0x000fe40000011628 */
[----:B------:R-:W-:Y:S02]  /*0b10*/  SEL R12, R34, RZ, P4 ;  /* 0x000000ff220c7207 */ /* 0x000fe40002000000 */
[----:B------:R-:W-:-:S04]  /*0b20*/  LOP3.LUT R41, R41, 0x4, RZ, 0xc0, !PT ;  /* 0x0000000429297812 */ /* 0x000fc800078ec0ff */
[----:B------:R-:W-:Y:S01]  /*0b30*/  IADD3 R41, P3, R41, R12, RZ ;  /* 0x0000000c29297210 */ /* 0x000fe20007f7e0ff */
[----:B------:R-:W-:-:S06]  /*0b40*/  IMAD.WIDE R12, R13, 0x4, R2 ;  /* 0x000000040d0c7825 */ /* 0x000fcc00078e0202 */
[----:B------:R0:W5:Y:S02]  /*0b50*/  LDG.E.EL R12, desc[UR4][R12.64] ;  /* 0x000000040c0c7981 */ /* 0x000164000c2e1900 */
[----:B0-----:R-:W-:Y:S02]  /*0b60*/  IMAD.IADD R13, R8, 0x1, R25 ;  /* 0x00000001080d7824 */ /* 0x001fe400078e0219 */
[----:B------:R-:W-:Y:S02]  /*0b70*/  IMAD.X R40, RZ, RZ, R40, P3 ;  /* 0x000000ffff287224 */ /* 0x000fe400018e0628 */
[----:B-----5:R-:W-:Y:S01]  /*0b80*/  FFMA R54, R12, R109, 1.5 ;  /* 0x3fc000000c367423 */ /* 0x020fe2000000006d */
[----:B------:R-:W-:-:S06]  /*0b90*/  IMAD.WIDE R12, R13, 0x4, R2 ;  /* 0x000000040d0c7825 */ /* 0x000fcc00078e0202 */
[----:B------:R-:W5:Y:S01]  /*0ba0*/  LDG.E.EL R12, desc[UR4][R12.64] ;  /* 0x000000040c0c7981 */ /* 0x000f62000c2e1900 */
[----:B--2---:R-:W-:-:S04]  /*0bb0*/  FFMA R53, R14, R109, 1.5 ;  /* 0x3fc000000e357423 */ /* 0x004fc8000000006d */
[----:B------:R-:W0:Y:S08]  /*0bc0*/  FRND.FTZ.FLOOR R18, R53 ;  /* 0x0000003500127307 */ /* 0x000e300000215000 */
[----:B------:R-:W1:Y:S01]  /*0bd0*/  FRND.FTZ.FLOOR R17, R54 ;  /* 0x0000003600117307 */ /* 0x000e620000215000 */
[----:B0-----:R-:W-:-:S07]  /*0be0*/  FSETP.GEU.AND P3, PT, R18, 4, PT ;  /* 0x408000001200780b */ /* 0x001fce0003f6e000 */
[----:B------:R-:W0:Y:S01]  /*0bf0*/  F2I.FTZ.S64.FLOOR R36, R53 ;  /* 0x0000003500247311 */ /* 0x000e220000215900 */
[----:B------:R-:W-:Y:S02]  /*0c00*/  FSETP.GE.AND P3, PT, R18, RZ, !P3 ;  /* 0x000000ff1200720b */ /* 0x000fe40005f66000 */
[----:B------:R-:W-:Y:S02]  /*0c10*/  P2R R117, PR, RZ, 0x10 ;  /* 0x00000010ff757803 */ /* 0x000fe40000000000 */
[----:B-1----:R-:W-:-:S04]  /*0c20*/  FSETP.LT.AND P4, PT, R17, 4, P3 ;  /* 0x408000001100780b */ /* 0x002fc80001f81000 */
[----:B------:R-:W-:Y:S01]  /*0c30*/  FSETP.GE.AND P5, PT, R17, RZ, P4 ;  /* 0x000000ff1100720b */ /* 0x000fe200027a6000 */
[----:B---3--:R-:W-:-:S03]  /*0c40*/  FFMA R56, R10, R109, 1.5 ;  /* 0x3fc000000a387423 */ /* 0x008fc6000000006d */
[----:B0-----:R-:W-:Y:S01]  /*0c50*/  SEL R86, R37, RZ, P5 ;  /* 0x000000ff25567207 */ /* 0x001fe20002800000 */
[----:B------:R-:W0:Y:S03]  /*0c60*/  FRND.FTZ.FLOOR R15, R56 ;  /* 0x00000038000f7307 */ /* 0x000e260000215000 */
[----:B------:R-:W-:Y:S02]  /*0c70*/  SHF.R.U32.HI R87, RZ, 0x1d, R86 ;  /* 0x0000001dff577819 */ /* 0x000fe40000011656 */
[----:B------:R-:W-:Y:S02]  /*0c80*/  SEL R0, R36, RZ, P5 ;  /* 0x000000ff24007207 */ /* 0x000fe40002800000 */
[----:B------:R-:W-:-:S04]  /*0c90*/  LOP3.LUT R87, R87, 0x4, RZ, 0xc0, !PT ;  /* 0x0000000457577812 */ /* 0x000fc800078ec0ff */
[----:B------:R-:W-:Y:S01]  /*0ca0*/  IADD3 R87, P4, R87, R0, RZ ;  /* 0x0000000057577210 */ /* 0x000fe20007f9e0ff */
[----:B------:R-:W1:Y:S04]  /*0cb0*/  F2I.FTZ.S64.FLOOR R22, R56 ;  /* 0x0000003800167311 */ /* 0x000e680000215900 */
[----:B------:R-:W-:Y:S01]  /*0cc0*/  IMAD.X R86, RZ, RZ, R86, P4 ;  /* 0x000000ffff567224 */ /* 0x000fe200020e0656 */
[----:B0-----:R-:W-:-:S04]  /*0cd0*/  FSETP.GEU.AND P4, PT, R15, 4, PT ;  /* 0x408000000f00780b */ /* 0x001fc80003f8e000 */
[----:B------:R-:W-:Y:S02]  /*0ce0*/  FSETP.GE.AND P4, PT, R15, RZ, !P4 ;  /* 0x000000ff0f00720b */ /* 0x000fe40006786000 */
[----:B------:R-:W-:Y:S01]  /*0cf0*/  P2R R116, PR, RZ, 0x20 ;  /* 0x00000020ff747803 */ /* 0x000fe20000000000 */
[----:B-----5:R-:W-:-:S04]  /*0d00*/  FFMA R55, R12, R109, 1.5 ;  /* 0x3fc000000c377423 */ /* 0x020fc8000000006d */
[----:B------:R-:W0:Y:S02]  /*0d10*/  FRND.FTZ.FLOOR R0, R55 ;  /* 0x0000003700007307 */ /* 0x000e240000215000 */
[----:B0-----:R-:W-:-:S04]  /*0d20*/  FSETP.LT.AND P5, PT, R0, 4, P4 ;  /* 0x408000000000780b */ /* 0x001fc800027a1000 */
[----:B------:R-:W-:-:S04]  /*0d30*/  FSETP.GE.AND P6, PT, R0, RZ, P5 ;  /* 0x000000ff0000720b */ /* 0x000fc80002fc6000 */
[----:B-1----:R-:W-:-:S04]  /*0d40*/  SEL R91, R23, RZ, P6 ;  /* 0x000000ff175b7207 */ /* 0x002fc80003000000 */
[----:B------:R-:W-:Y:S02]  /*0d50*/  SHF.R.U32.HI R88, RZ, 0x1d, R91 ;  /* 0x0000001dff587819 */ /* 0x000fe4000001165b */
[----:B------:R-:W-:Y:S02]  /*0d60*/  SEL R11, R22, RZ, P6 ;  /* 0x000000ff160b7207 */ /* 0x000fe40003000000 */
[----:B------:R-:W-:-:S04]  /*0d70*/  LOP3.LUT R88, R88, 0x4, RZ, 0xc0, !PT ;  /* 0x0000000458587812 */ /* 0x000fc800078ec0ff */
[----:B------:R-:W-:Y:S01]  /*0d80*/  IADD3 R88, P5, R88, R11, RZ ;  /* 0x0000000b58587210 */ /* 0x000fe20007fbe0ff */
[----:B------:R-:W-:-:S04]  /*0d90*/  IMAD.IADD R11, R20, 0x1, R25 ;  /* 0x00000001140b7824 */ /* 0x000fc800078e0219 */
[----:B------:R-:W-:-:S06]  /*0da0*/  IMAD.WIDE R10, R11, 0x4, R2 ;  /* 0x000000040b0a7825 */ /* 0x000fcc00078e0202 */
[----:B------:R-:W2:Y:S01]  /*0db0*/  LDG.E.EL R10, desc[UR4][R10.64] ;  /* 0x000000040a0a7981 */ /* 0x000ea2000c2e1900 */
[----:B------:R-:W-:-:S06]  /*0dc0*/  IMAD.WIDE R2, R21, 0x4, R2 ;  /* 0x0000000415027825 */ /* 0x000fcc00078e0202 */
[----:B------:R-:W3:Y:S01]  /*0dd0*/  LDG.E.EL R2, desc[UR4][R2.64] ;  /* 0x0000000402027981 */ /* 0x000ee2000c2e1900 */
[----:B----4-:R-:W-:-:S04]  /*0de0*/  FFMA R57, R6, R109, 1.5 ;  /* 0x3fc0000006397423 */ /* 0x010fc8000000006d */
[----:B------:R-:W0:Y:S01]  /*0df0*/  FRND.FTZ.FLOOR R33, R57 ;  /* 0x0000003900217307 */ /* 0x000e220000215000 */
[----:B------:R-:W-:Y:S01]  /*0e00*/  IMAD.X R91, RZ, RZ, R91, P5 ;  /* 0x000000ffff5b7224 */ /* 0x000fe200028e065b */
[----:B------:R-:W-:-:S06]  /*0e10*/  P2R R120, PR, RZ, 0x40 ;  /* 0x00000040ff787803 */ /* 0x000fcc0000000000 */
[----:B------:R-:W1:Y:S01]  /*0e20*/  F2I.FTZ.S64.FLOOR R78, R57 ;  /* 0x00000039004e7311 */ /* 0x000e620000215900 */
[----:B0-----:R-:W-:-:S04]  /*0e30*/  FSETP.GEU.AND P5, PT, R33, 4, PT ;  /* 0x408000002100780b */ /* 0x001fc80003fae000 */
[----:B------:R-:W-:-:S04]  /*0e40*/  FSETP.GE.AND P6, PT, R33, RZ, !P5 ;  /* 0x000000ff2100720b */ /* 0x000fc80006fc6000 */
[----:B------:R-:W-:Y:S01]  /*0e50*/  P2R R102, PR, RZ, 0x40 ;  /* 0x00000040ff667803 */ /* 0x000fe20000000000 */
[----:B------:R-:W-:-:S04]  /*0e60*/  FFMA R110, R4, R109, 1.5 ;  /* 0x3fc00000046e7423 */ /* 0x000fc8000000006d */
[----:B------:R-:W-:Y:S08]  /*0e70*/  FRND.FTZ.FLOOR R25, R110 ;  /* 0x0000006e00197307 */ /* 0x000ff00000215000 */
[----:B------:R-:W0:Y:S01]  /*0e80*/  F2I.FTZ.S64.FLOOR R30, R110 ;  /* 0x0000006e001e7311 */ /* 0x000e220000215900 */
[----:B------:R-:W-:Y:S02]  /*0e90*/  LOP3.LUT R5, R82, R87, RZ, 0xfc, !PT ;  /* 0x0000005752057212 */ /* 0x000fe400078efcff */
[----:B------:R-:W-:Y:S01]  /*0ea0*/  LOP3.LUT R4, R85, R86, RZ, 0xfc, !PT ;  /* 0x0000005655047212 */ /* 0x000fe200078efcff */
[----:B--2---:R-:W-:-:S04]  /*0eb0*/  FFMA R108, R10, R109, 1.5 ;  /* 0x3fc000000a6c7423 */ /* 0x004fc8000000006d */
[----:B------:R-:W2:Y:S02]  /*0ec0*/  FRND.FTZ.FLOOR R32, R108 ;  /* 0x0000006c00207307 */ /* 0x000ea40000215000 */
[----:B--2---:R-:W-:-:S04]  /*0ed0*/  FSETP.LT.AND P5, PT, R32, 4, P6 ;  /* 0x408000002000780b */ /* 0x004fc800037a1000 */
[----:B------:R-:W-:-:S04]  /*0ee0*/  FSETP.GE.AND P6, PT, R32, RZ, P5 ;  /* 0x000000ff2000720b */ /* 0x000fc80002fc6000 */
[----:B-1----:R-:W-:Y:S01]  /*0ef0*/  SEL R90, R79, RZ, P6 ;  /* 0x000000ff4f5a7207 */ /* 0x002fe20003000000 */
[----:B---3--:R-:W-:-:S03]  /*0f00*/  FFMA R109, R2, R109, 1.5 ;  /* 0x3fc00000026d7423 */ /* 0x008fc6000000006d */
[----:B------:R-:W-:Y:S02]  /*0f10*/  SHF.R.U32.HI R93, RZ, 0x1d, R90 ;  /* 0x0000001dff5d7819 */ /* 0x000fe4000001165a */
[----:B------:R-:W-:Y:S02]  /*0f20*/  SEL R6, R78, RZ, P6 ;  /* 0x000000ff4e067207 */ /* 0x000fe40003000000 */
[----:B------:R-:W-:Y:S01]  /*0f30*/  LOP3.LUT R93, R93, 0x4, RZ, 0xc0, !PT ;  /* 0x000000045d5d7812 */ /* 0x000fe200078ec0ff */
[----:B------:R-:W1:Y:S03]  /*0f40*/  FRND.FTZ.FLOOR R14, R109 ;  /* 0x0000006d000e7307 */ /* 0x000e660000215000 */
[----:B------:R-:W-:-:S05]  /*0f50*/  IADD3 R93, P5, R93, R6, RZ ;  /* 0x000000065d5d7210 */ /* 0x000fca0007fbe0ff */
[----:B------:R-:W-:Y:S01]  /*0f60*/  IMAD.X R90, RZ, RZ, R90, P5 ;  /* 0x000000ffff5a7224 */ /* 0x000fe200028e065a */
[----:B------:R-:W-:-:S04]  /*0f70*/  FSETP.GEU.AND P5, PT, R25, 4, PT ;  /* 0x408000001900780b */ /* 0x000fc80003fae000 */
[----:B------:R-:W-:Y:S02]  /*0f80*/  FSETP.GE.AND P5, PT, R25, RZ, !P5 ;  /* 0x000000ff1900720b */ /* 0x000fe40006fa6000 */
[----:B------:R-:W-:Y:S02]  /*0f90*/  P2R R112, PR, RZ, 0x40 ;  /* 0x00000040ff707803 */ /* 0x000fe40000000000 */
[----:B-1----:R-:W-:-:S04]  /*0fa0*/  FSETP.LT.AND P6, PT, R14, 4, P5 ;  /* 0x408000000e00780b */ /* 0x002fc80002fc1000 */
[----:B------:R-:W-:-:S04]  /*0fb0*/  FSETP.GE.AND P6, PT, R14, RZ, P6 ;  /* 0x000000ff0e00720b */ /* 0x000fc800037c6000 */
[----:B0-----:R-:W-:-:S04]  /*0fc0*/  SEL R95, R31, RZ, P6 ;  /* 0x000000ff1f5f7207 */ /* 0x001fc80003000000 */
[----:B------:R-:W-:Y:S02]  /*0fd0*/  SHF.R.U32.HI R92, RZ, 0x1d, R95 ;  /* 0x0000001dff5c7819 */ /* 0x000fe4000001165f */
[----:B------:R-:W-:Y:S02]  /*0fe0*/  SEL R3, R30, RZ, P6 ;  /* 0x000000ff1e037207 */ /* 0x000fe40003000000 */
[----:B------:R-:W-:Y:S02]  /*0ff0*/  LOP3.LUT R92, R92, 0x4, RZ, 0xc0, !PT ;  /* 0x000000045c5c7812 */ /* 0x000fe400078ec0ff */
[----:B------:R-:W-:Y:S02]  /*1000*/  P2R R118, PR, RZ, 0x40 ;  /* 0x00000040ff767803 */ /* 0x000fe40000000000 */
[----:B------:R-:W-:Y:S02]  /*1010*/  IADD3 R92, P6, R92, R3, RZ ;  /* 0x000000035c5c7210 */ /* 0x000fe40007fde0ff */
[----:B------:R-:W-:-:S02]  /*1020*/  LOP3.LUT R2, R89, R88, RZ, 0xfc, !PT ;  /* 0x0000005859027212 */ /* 0x000fc400078efcff */
[----:B------:R-:W-:Y:S01]  /*1030*/  LOP3.LUT R3, R84, R91, RZ, 0xfc, !PT ;  /* 0x0000005b54037212 */ /* 0x000fe200078efcff */
[----:B------:R-:W-:Y:S01]  /*1040*/  IMAD.X R95, RZ, RZ, R95, P6 ;  /* 0x000000ffff5f7224 */ /* 0x000fe200030e065f */
[----:B------:R-:W-:Y:S02]  /*1050*/  LOP3.LUT R5, R5, R76, R93, 0xfe, !PT ;  /* 0x0000004c05057212 */ /* 0x000fe400078efe5d */
[----:B------:R-:W-:Y:S02]  /*1060*/  LOP3.LUT R2, R2, R41, R92, 0xfe, !PT ;  /* 0x0000002902027212 */ /* 0x000fe400078efe5c */
[----:B------:R-:W-:Y:S02]  /*1070*/  LOP3.LUT R4, R4, R77, R90, 0xfe, !PT ;  /* 0x0000004d04047212 */ /* 0x000fe400078efe5a */
[----:B------:R-:W-:Y:S02]  /*1080*/  LOP3.LUT R3, R3, R40, R95, 0xfe, !PT ;  /* 0x0000002803037212 */ /* 0x000fe400078efe5f */
[----:B------:R-:W-:-:S02]  /*1090*/  LOP3.LUT R2, R5, R2, RZ, 0xfc, !PT ;  /* 0x0000000205027212 */ /* 0x000fc400078efcff */
[----:B------:R-:W-:Y:S02]  /*10a0*/  LOP3.LUT R3, R4, R3, RZ, 0xfc, !PT ;  /* 0x0000000304037212 */ /* 0x000fe400078efcff */
[----:B------:R-:W-:-:S04]  /*10b0*/  ISETP.GE.U32.AND P6, PT, R2, 0x4, PT ;  /* 0x000000040200780c */ /* 0x000fc80003fc6070 */
[----:B------:R-:W-:-:S13]  /*10c0*/  ISETP.GE.U32.AND.EX P6, PT, R3, RZ, PT, P6 ;  /* 0x000000ff0300720c */ /* 0x000fda0003fc6160 */
[----:B------:R-:W-:Y:S05]  /*10d0*/  @!P6 BRA `(.L_x_0) ;  /* 0x000000000040e947 */ /* 0x000fea0003800000 */
[----:B------:R-:W-:Y:S01]  /*10e0*/  MOV R2, 0x0 ;  /* 0x0000000000027802 */ /* 0x000fe20000000f00 */
[----:B------:R-:W-:Y:S01]  /*10f0*/  ULDC.64 UR6, c[0x4][0xc0] ;  /* 0x0100300000067ab9 */ /* 0x000fe20000000a00 */
[----:B------:R-:W-:Y:S01]  /*1100*/  ULDC.64 UR8, c[0x4][0xb0] ;  /* 0x01002c0000087ab9 */ /* 0x000fe20000000a00 */
[----:B------:R-:W-:-:S07]  /*1110*/  IMAD.U32 R4, RZ, RZ, UR6 ;  /* 0x00000006ff047e24 */ /* 0x000fce000f8e00ff */
[----:B------:R-:W-:Y:S01]  /*1120*/  LEPC R20, `(.L_x_0) ;  /* 0x00000000b014794e */ /* 0x000fe20000000000 */
[----:B------:R-:W-:Y:S01]  /*1130*/  IMAD.U32 R5, RZ, RZ, UR7 ;  /* 0x00000007ff057e24 */ /* 0x000fe2000f8e00ff */
[----:B------:R-:W0:Y:S01]  /*1140*/  LDC.64 R2, c[0x4][R2] ;  /* 0x0100000002027b82 */ /* 0x000e220000000a00 */
[----:B------:R-:W-:Y:S01]  /*1150*/  ULDC.64 UR6, c[0x4][0xb8] ;  /* 0x01002e0000067ab9 */ /* 0x000fe20000000a00 */
[----:B------:R-:W-:Y:S02]  /*1160*/  IMAD.U32 R10, RZ, RZ, UR8 ;  /* 0x00000008ff0a7e24 */ /* 0x000fe4000f8e00ff */
[----:B------:R-:W-:Y:S02]  /*1170*/  IMAD.U32 R6, RZ, RZ, UR6 ;  /* 0x00000006ff067e24 */ /* 0x000fe4000f8e00ff */
[----:B------:R-:W-:Y:S02]  /*1180*/  IMAD.U32 R7, RZ, RZ, UR7 ;  /* 0x00000007ff077e24 */ /* 0x000fe4000f8e00ff */
[----:B------:R-:W-:-:S02]  /*1190*/  IMAD.U32 R11, RZ, RZ, UR9 ;  /* 0x00000009ff0b7e24 */ /* 0x000fc4000f8e00ff */
[----:B------:R-:W-:Y:S02]  /*11a0*/  IMAD.MOV.U32 R8, RZ, RZ, 0x36 ;  /* 0x00000036ff087424 */ /* 0x000fe400078e00ff */
[----:B------:R-:W-:Y:S02]  /*11b0*/  IMAD.MOV.U32 R12, RZ, RZ, 0x1 ;  /* 0x00000001ff0c7424 */ /* 0x000fe400078e00ff */
[----:B------:R-:W-:-:S07]  /*11c0*/  IMAD.MOV.U32 R13, RZ, RZ, RZ ;  /* 0x000000ffff0d7224 */ /* 0x000fce00078e00ff */
[----:B0-----:R-:W-:Y:S05]  /*11d0*/  CALL.ABS.NOINC R2 ;  /* 0x0000000002007343 */ /* 0x001fea0003c00000 */
.L_x_0:
[----:B------:R-:W0:Y:S01]  /*11e0*/  F2I.FTZ.S64.FLOOR R58, R47 ;  /* 0x0000002f003a7311 */ /* 0x000e220000215900 */
[----:B------:R-:W-:Y:S01]  /*11f0*/  ISETP.NE.AND P6, PT, R111, RZ, PT ;  /* 0x000000ff6f00720c */ /* 0x000fe20003fc5270 */
[----:B------:R-:W-:Y:S05]  /*1200*/  WARPSYNC.ALL ;  /* 0x0000000000007948 */ /* 0x000fea0003800000 */
[----:B------:R-:W-:Y:S06]  /*1210*/  BAR.SYNC.DEFER_BLOCKING 0x0 ;  /* 0x0000000000007b1d */ /* 0x000fec0000010000 */
[----:B------:R-:W1:Y:S01]  /*1220*/  F2I.FTZ.S64.FLOOR R60, R108 ;  /* 0x0000006c003c7311 */ /* 0x000e620000215900 */
[----:B0-----:R-:W-:-:S07]  /*1230*/  SEL R100, R59, RZ, P6 ;  /* 0x000000ff3b647207 */ /* 0x001fce0003000000 */
[----:B------:R-:W0:Y:S01]  /*1240*/  F2I.FTZ.S64.FLOOR R62, R46 ;  /* 0x0000002e003e7311 */ /* 0x000e220000215900 */
[----:B------:R-:W-:Y:S02]  /*1250*/  SEL R2, R58, RZ, P6 ;  /* 0x000000ff3a027207 */ /* 0x000fe40003000000 */
[----:B------:R-:W-:-:S04]  /*1260*/  SHF.R.U32.HI R99, RZ, 0x1d, R100 ;  /* 0x0000001dff637819 */ /* 0x000fc80000011664 */
[----:B------:R-:W-:Y:S01]  /*1270*/  LOP3.LUT R99, R99, 0x4, RZ, 0xc0, !PT ;  /* 0x0000000463637812 */ /* 0x000fe200078ec0ff */
[----:B------:R-:W2:Y:S03]  /*1280*/  F2I.FTZ.S64.FLOOR R64, R54 ;  /* 0x0000003600407311 */ /* 0x000ea60000215900 */
[----:B------:R-:W-:-:S05]  /*1290*/  IADD3 R99, P6, R99, R2, RZ ;  /* 0x0000000263637210 */ /* 0x000fca0007fde0ff */
[----:B------:R-:W-:Y:S01]  /*12a0*/  IMAD.X R100, RZ, RZ, R100, P6 ;  /* 0x000000ffff647224 */ /* 0x000fe200030e0664 */
[----:B------:R-:W-:Y:S01]  /*12b0*/  ISETP.NE.AND P6, PT, R112, RZ, PT ;  /* 0x000000ff7000720c */ /* 0x000fe20003fc5270 */
[----:B------:R-:W3:Y:S03]  /*12c0*/  F2I.FTZ.S64.FLOOR R66, R51 ;  /* 0x0000003300427311 */ /* 0x000ee60000215900 */
[----:B-1----:R-:W-:Y:S02]  /*12d0*/  SEL R98, R61, RZ, P6 ;  /* 0x000000ff3d627207 */ /* 0x002fe40003000000 */
[----:B------:R-:W-:Y:S02]  /*12e0*/  SEL R3, R60, RZ, P6 ;  /* 0x000000ff3c037207 */ /* 0x000fe40003000000 */
[----:B------:R-:W-:Y:S01]  /*12f0*/  SHF.R.U32.HI R96, RZ, 0x1d, R98 ;  /* 0x0000001dff607819 */ /* 0x000fe20000011662 */
[----:B------:R-:W1:Y:S03]  /*1300*/  F2I.FTZ.S64.FLOOR R68, R109 ;  /* 0x0000006d00447311 */ /* 0x000e660000215900 */
[----:B------:R-:W-:-:S04]  /*1310*/  LOP3.LUT R96, R96, 0x4, RZ, 0xc0, !PT ;  /* 0x0000000460607812 */ /* 0x000fc800078ec0ff */
[----:B------:R-:W-:Y:S01]  /*1320*/  IADD3 R96, P6, R96, R3, RZ ;  /* 0x0000000360607210 */ /* 0x000fe20007fde0ff */
[----:B------:R-:W4:Y:S04]  /*1330*/  F2I.FTZ.S64.FLOOR R70, R45 ;  /* 0x0000002d00467311 */ /* 0x000f280000215900 */
[----:B------:R-:W-:Y:S01]  /*1340*/  IMAD.X R98, RZ, RZ, R98, P6 ;  /* 0x000000ffff627224 */ /* 0x000fe200030e0662 */
[----:B------:R-:W-:-:S03]  /*1350*/  ISETP.NE.AND P6, PT, R113, RZ, PT ;  /* 0x000000ff7100720c */ /* 0x000fc60003fc5270 */
[----:B------:R-:W5:Y:S01]  /*1360*/  F2I.FTZ.S64.FLOOR R72, R55 ;  /* 0x0000003700487311 */ /* 0x000f620000215900 */
[----:B0-----:R-:W-:Y:S02]  /*1370*/  SEL R123, R63, RZ, P6 ;  /* 0x000000ff3f7b7207 */ /* 0x001fe40003000000 */
[----:B------:R-:W-:Y:S02]  /*1380*/  SEL R3, R62, RZ, P6 ;  /* 0x000000ff3e037207 */ /* 0x000fe40003000000 */
[----:B------:R-:W-:-:S04]  /*1390*/  SHF.R.U32.HI R124, RZ, 0x1d, R123 ;  /* 0x0000001dff7c7819 */ /* 0x000fc8000001167b */
[----:B------:R-:W-:-:S04]  /*13a0*/  LOP3.LUT R124, R124, 0x4, RZ, 0xc0, !PT ;  /* 0x000000047c7c7812 */ /* 0x000fc800078ec0ff */
[----:B------:R-:W-:-:S05]  /*13b0*/  IADD3 R124, P6, R124, R3, RZ ;  /* 0x000000037c7c7210 */ /* 0x000fca0007fde0ff */
[----:B------:R-:W-:Y:S01]  /*13c0*/  IMAD.X R123, RZ, RZ, R123, P6 ;  /* 0x000000ffff7b7224 */ /* 0x000fe200030e067b */
[----:B------:R-:W-:-:S04]  /*13d0*/  ISETP.NE.AND P6, PT, R116, RZ, PT ;  /* 0x000000ff7400720c */ /* 0x000fc80003fc5270 */
[----:B--2---:R-:W-:Y:S02]  /*13e0*/  SEL R122, R65, RZ, P6 ;  /* 0x000000ff417a7207 */ /* 0x004fe40003000000 */
[----:B------:R-:W-:Y:S02]  /*13f0*/  SEL R2, R64, RZ, P6 ;  /* 0x000000ff40027207 */ /* 0x000fe40003000000 */
[----:B------:R-:W-:-:S04]  /*1400*/  SHF.R.U32.HI R115, RZ, 0x1d, R122 ;  /* 0x0000001dff737819 */ /* 0x000fc8000001167a */
[----:B------:R-:W-:-:S04]  /*1410*/  LOP3.LUT R115, R115, 0x4, RZ, 0xc0, !PT ;  /* 0x0000000473737812 */ /* 0x000fc800078ec0ff */
[----:B------:R-:W-:-:S04]  /*1420*/  IADD3 R115, P6, R115, R2, RZ ;  /* 0x0000000273737210 */ /* 0x000fc80007fde0ff */
[----:B------:R-:W-:Y:S01]  /*1430*/  LOP3.LUT R5, R124, R115, RZ, 0xfc, !PT ;  /* 0x000000737c057212 */ /* 0x000fe200078efcff */
[----:B------:R-:W-:Y:S01]  /*1440*/  IMAD.X R122, RZ, RZ, R122, P6 ;  /* 0x000000ffff7a7224 */ /* 0x000fe200030e067a */
[----:B------:R-:W-:Y:S02]  /*1450*/  ISETP.NE.AND P6, PT, R117, RZ, PT ;  /* 0x000000ff7500720c */ /* 0x000fe40003fc5270 */
[----:B------:R-:W-:Y:S02]  /*1460*/  LOP3.LUT R5, R5, R99, R96, 0xfe, !PT ;  /* 0x0000006305057212 */ /* 0x000fe400078efe60 */
[----:B---3--:R-:W-:Y:S02]  /*1470*/  SEL R114, R67, RZ, P6 ;  /* 0x000000ff43727207 */ /* 0x008fe40003000000 */
[----:B------:R-:W-:Y:S02]  /*1480*/  SEL R2, R66, RZ, P6 ;  /* 0x000000ff42027207 */ /* 0x000fe40003000000 */
[----:B------:R-:W-:-:S04]  /*1490*/  SHF.R.U32.HI R107, RZ, 0x1d, R114 ;  /* 0x0000001dff6b7819 */ /* 0x000fc80000011672 */
[----:B------:R-:W-:-:S04]  /*14a0*/  LOP3.LUT R107, R107, 0x4, RZ, 0xc0, !PT ;  /* 0x000000046b6b7812 */ /* 0x000fc800078ec0ff */
[----:B------:R-:W-:-:S05]  /*14b0*/  IADD3 R107, P6, R107, R2, RZ ;  /* 0x000000026b6b7210 */ /* 0x000fca0007fde0ff */
[----:B------:R-:W-:Y:S01]  /*14c0*/  IMAD.X R114, RZ, RZ, R114, P6 ;  /* 0x000000ffff727224 */ /* 0x000fe200030e0672 */
[----:B------:R-:W-:-:S04]  /*14d0*/  ISETP.NE.AND P6, PT, R118, RZ, PT ;  /* 0x000000ff7600720c */ /* 0x000fc80003fc5270 */
[----:B-1----:R-:W-:Y:S02]  /*14e0*/  SEL R97, R69, RZ, P6 ;  /* 0x000000ff45617207 */ /* 0x002fe40003000000 */
[----:B------:R-:W-:Y:S02]  /*14f0*/  SEL R3, R68, RZ, P6 ;  /* 0x000000ff44037207 */ /* 0x000fe40003000000 */
[----:B------:R-:W-:-:S04]  /*1500*/  SHF.R.U32.HI R94, RZ, 0x1d, R97 ;  /* 0x0000001dff5e7819 */ /* 0x000fc80000011661 */
[----:B------:R-:W-:-:S04]  /*1510*/  LOP3.LUT R94, R94, 0x4, RZ, 0xc0, !PT ;  /* 0x000000045e5e7812 */ /* 0x000fc800078ec0ff */
[----:B------:R-:W-:-:S05]  /*1520*/  IADD3 R94, P6, R94, R3, RZ ;  /* 0x000000035e5e7210 */ /* 0x000fca0007fde0ff */
[----:B------:R-:W-:Y:S01]  /*1530*/  IMAD.X R97, RZ, RZ, R97, P6 ;  /* 0x000000ffff617224 */ /* 0x000fe200030e0661 */
[----:B------:R-:W-:-:S04]  /*1540*/  ISETP.NE.AND P6, PT, R119, RZ, PT ;  /* 0x000000ff7700720c */ /* 0x000fc80003fc5270 */
[----:B----4-:R-:W-:Y:S02]  /*1550*/  SEL R105, R71, RZ, P6 ;  /* 0x000000ff47697207 */ /* 0x010fe40003000000 */
[----:B------:R-:W-:Y:S02]  /*1560*/  SEL R3, R70, RZ, P6 ;  /* 0x000000ff46037207 */ /* 0x000fe40003000000 */
[----:B------:R-:W-:-:S04]  /*1570*/  SHF.R.U32.HI R106, RZ, 0x1d, R105 ;  /* 0x0000001dff6a7819 */ /* 0x000fc80000011669 */
[----:B------:R-:W-:-:S04]  /*1580*/  LOP3.LUT R106, R106, 0x4, RZ, 0xc0, !PT ;  /* 0x000000046a6a7812 */ /* 0x000fc800078ec0ff */
[----:B------:R-:W-:Y:S02]  /*1590*/  IADD3 R106, P6, R106, R3, RZ ;  /* 0x000000036a6a7210 */ /* 0x000fe40007fde0ff */
[----:B------:R-:W-:-:S03]  /*15a0*/  LOP3.LUT R3, R123, R122, RZ, 0xfc, !PT ;  /* 0x0000007a7b037212 */ /* 0x000fc600078efcff */
[----:B------:R-:W-:Y:S01]  /*15b0*/  IMAD.X R105, RZ, RZ, R105, P6 ;  /* 0x000000ffff697224 */ /* 0x000fe200030e0669 */
[----:B------:R-:W-:Y:S02]  /*15c0*/  ISETP.NE.AND P6, PT, R120, RZ, PT ;  /* 0x000000ff7800720c */ /* 0x000fe40003fc5270 */
[----:B------:R-:W-:Y:S02]  /*15d0*/  LOP3.LUT R4, R3, R100, R98, 0xfe, !PT ;  /* 0x0000006403047212 */ /* 0x000fe400078efe62 */
[----:B-----5:R-:W-:Y:S02]  /*15e0*/  SEL R104, R73, RZ, P6 ;  /* 0x000000ff49687207 */ /* 0x020fe40003000000 */
[----:B------:R-:W-:Y:S02]  /*15f0*/  SEL R2, R72, RZ, P6 ;  /* 0x000000ff48027207 */ /* 0x000fe40003000000 */
[----:B------:R-:W-:-:S04]  /*1600*/  SHF.R.U32.HI R103, RZ, 0x1d, R104 ;  /* 0x0000001dff677819 */ /* 0x000fc80000011668 */
[----:B------:R-:W-:-:S04]  /*1610*/  LOP3.LUT R103, R103, 0x4, RZ, 0xc0, !PT ;  /* 0x0000000467677812 */ /* 0x000fc800078ec0ff */
[----:B------:R-:W-:-:S04]  /*1620*/  IADD3 R103, P6, R103, R2, RZ ;  /* 0x0000000267677210 */ /* 0x000fc80007fde0ff */
[----:B------:R-:W-:Y:S01]  /*1630*/  LOP3.LUT R7, R106, R103, RZ, 0xfc, !PT ;  /* 0x000000676a077212 */ /* 0x000fe200078efcff */
[----:B------:R-:W-:-:S03]  /*1640*/  IMAD.X R104, RZ, RZ, R104, P6 ;  /* 0x000000ffff687224 */ /* 0x000fc600030e0668 */
[----:B------:R-:W-:Y:S02]  /*1650*/  LOP3.LUT R2, R7, R107, R94, 0xfe, !PT ;  /* 0x0000006b07027212 */ /* 0x000fe400078efe5e */
[----:B------:R-:W-:Y:S02]  /*1660*/  LOP3.LUT R6, R105, R104, RZ, 0xfc, !PT ;  /* 0x0000006869067212 */ /* 0x000fe400078efcff */
[----:B------:R-:W-:Y:S02]  /*1670*/  LOP3.LUT R2, R5, R2, RZ, 0xfc, !PT ;  /* 0x0000000205027212 */ /* 0x000fe400078efcff */
[----:B------:R-:W-:Y:S02]  /*1680*/  LOP3.LUT R3, R6, R114, R97, 0xfe, !PT ;  /* 0x0000007206037212 */ /* 0x000fe400078efe61 */
[----:B------:R-:W-:Y:S02]  /*1690*/  ISETP.GE.U32.AND P6, PT, R2, 0x4, PT ;  /* 0x000000040200780c */ /* 0x000fe40003fc6070 */
[----:B------:R-:W-:-:S04]  /*16a0*/  LOP3.LUT R3, R4, R3, RZ, 0xfc, !PT ;  /* 0x0000000304037212 */ /* 0x000fc800078efcff */
        /* <DEDUP_REMOVED lines=18> */
.L_x_1:
[----:B------:R-:W0:Y:S01]  /*17d0*/  LDC.64 R74, c[0x0][0x220] ;  /* 0x00008800ff4a7b82 */ /* 0x000e220000000a00 */
[----:B------:R-:W-:Y:S02]  /*17e0*/  IMAD.SHL.U32 R121, R121, 0x10, RZ ;  /* 0x0000001079797824 */ /* 0x000fe400078e00ff */
[----:B------:R-:W-:Y:S01]  /*17f0*/  FADD R125, R24, 1 ;  /* 0x3f800000187d7421 */ /* 0x000fe20000000000 */
[----:B------:R-:W-:Y:S01]  /*1800*/  FADD R127, R17, 1 ;  /* 0x3f800000117f7421 */ /* 0x000fe20000000000 */
[----:B------:R-:W-:Y:S01]  /*1810*/  FADD R126, R16, 1 ;  /* 0x3f800000107e7421 */ /* 0x000fe20000000000 */
[----:B------:R-:W-:Y:S01]  /*1820*/  FADD R128, R14, 1 ;  /* 0x3f8000000e807421 */ /* 0x000fe20000000000 */
[----:B------:R-:W-:Y:S01]  /*1830*/  FADD R130, R9, 1 ;  /* 0x3f80000009827421 */ /* 0x000fe20000000000 */
[----:B------:R-:W-:Y:S05]  /*1840*/  WARPSYNC.ALL ;  /* 0x0000000000007948 */ /* 0x000fea0003800000 */
[----:B------:R-:W-:Y:S01]  /*1850*/  BAR.SYNC.DEFER_BLOCKING 0x0 ;  /* 0x0000000000007b1d */ /* 0x000fe20000010000 */
[----:B------:R-:W-:Y:S01]  /*1860*/  FSETP.LT.AND P0, PT, R125, 4, P0 ;  /* 0x408000007d00780b */ /* 0x000fe20000701000 */
[----:B------:R-:W-:Y:S01]  /*1870*/  FADD R132, R0, 1 ;  /* 0x3f80000000847421 */ /* 0x000fe20000000000 */
[----:B------:R-:W-:-:S02]  /*1880*/  FSETP.LT.AND P3, PT, R127, 4, P3 ;  /* 0x408000007f00780b */ /* 0x000fc40001f61000 */
[----:B------:R-:W-:Y:S02]  /*1890*/  FSETP.LT.AND P2, PT, R126, 4, P2 ;  /* 0x408000007e00780b */ /* 0x000fe40001741000 */
[----:B------:R-:W-:Y:S02]  /*18a0*/  FSETP.LT.AND P5, PT, R128, 4, P5 ;  /* 0x408000008000780b */ /* 0x000fe40002fa1000 */
[----:B------:R-:W-:Y:S02]  /*18b0*/  FSETP.LT.AND P1, PT, R130, 4, P1 ;  /* 0x408000008200780b */ /* 0x000fe40000f21000 */
[----:B------:R-:W-:Y:S02]  /*18c0*/  FSETP.LT.AND P4, PT, R132, 4, P4 ;  /* 0x408000008400780b */ /* 0x000fe40002781000 */
[----:B0-----:R-:W-:-:S04]  /*18d0*/  LEA R2, P6, R106, R74, 0x2 ;  /* 0x0000004a6a027211 */ /* 0x001fc800078c10ff */
[----:B------:R-:W-:Y:S02]  /*18e0*/  LEA.HI.X R3, R106, R75, R105, 0x2, P6 ;  /* 0x0000004b6a037211 */ /* 0x000fe400030f1469 */
[----:B------:R-:W-:-:S04]  /*18f0*/  LEA R5, P6, R124, R74, 0x2 ;  /* 0x0000004a7c057211 */ /* 0x000fc800078c10ff */
[----:B------:R-:W-:Y:S01]  /*1900*/  LEA.HI.X R6, R124, R75, R123, 0x2, P6 ;  /* 0x0000004b7c067211 */ /* 0x000fe200030f147b */
[----:B------:R-:W-:Y:S01]  /*1910*/  FADD R124, R38, 1 ;  /* 0x3f800000267c7421 */ /* 0x000fe20000000000 */
[----:B------:R-:W-:Y:S01]  /*1920*/  LEA R7, P6, R99, R74, 0x2 ;  /* 0x0000004a63077211 */ /* 0x000fe200078c10ff */
[----:B------:R-:W-:-:S03]  /*1930*/  FADD R123, R32, 1 ;  /* 0x3f800000207b7421 */ /* 0x000fc60000000000 */
[----:B------:R-:W-:Y:S02]  /*1940*/  LEA.HI.X R100, R99, R75, R100, 0x2, P6 ;  /* 0x0000004b63647211 */ /* 0x000fe400030f1464 */
[----:B------:R-:W-:-:S04]  /*1950*/  LEA R10, P6, R107, R74, 0x2 ;  /* 0x0000004a6b0a7211 */ /* 0x000fc800078c10ff */
[----:B------:R-:W-:Y:S02]  /*1960*/  LEA.HI.X R11, R107, R75, R114, 0x2, P6 ;  /* 0x0000004b6b0b7211 */ /* 0x000fe400030f1472 */
[----:B------:R-:W-:-:S04]  /*1970*/  LEA R12, P6, R115, R74, 0x2 ;  /* 0x0000004a730c7211 */ /* 0x000fc800078c10ff */
[-C--:B------:R-:W-:Y:S02]  /*1980*/  LEA.HI.X R13, R115, R75.reuse, R122, 0x2, P6 ;  /* 0x0000004b730d7211 */ /* 0x080fe400030f147a */
[CC--:B------:R-:W-:Y:S02]  /*1990*/  LEA R21, P6, R103.reuse, R74.reuse, 0x2 ;  /* 0x0000004a67157211 */ /* 0x0c0fe400078c10ff */
[----:B------:R-:W-:Y:S02]  /*19a0*/  SHF.R.S32.HI R122, RZ, 0x1f, R121 ;  /* 0x0000001fff7a7819 */ /* 0x000fe40000011479 */
[----:B------:R-:W-:Y:S02]  /*19b0*/  LEA.HI.X R99, R103, R75, R104, 0x2, P6 ;  /* 0x0000004b67637211 */ /* 0x000fe400030f1468 */
[----:B------:R-:W-:-:S04]  /*19c0*/  LEA R8, P6, R96, R74, 0x2 ;  /* 0x0000004a60087211 */ /* 0x000fc800078c10ff */
        /* <DEDUP_REMOVED lines=13> */
[C---:B------:R-:W-:Y:S01]  /*1aa0*/  LEA R40, P6, R93.reuse, R8, 0x4 ;  /* 0x000000085d287211 */ /* 0x040fe200078c20ff */
[C---:B------:R-:W-:Y:S01]  /*1ab0*/  IMAD.SHL.U32 R8, R92.reuse, 0x4, RZ ;  /* 0x000000045c087824 */ /* 0x040fe200078e00ff */
[----:B------:R-:W-:Y:S02]  /*1ac0*/  SHF.L.U64.HI R92, R92, 0x2, R95 ;  /* 0x000000025c5c7819 */ /* 0x000fe4000001025f */
[----:B------:R-:W-:Y:S02]  /*1ad0*/  LEA.HI.X R41, R93, R96, R90, 0x4, P6 ;  /* 0x000000605d297211 */ /* 0x000fe400030f245a */
[----:B------:R-:W-:Y:S02]  /*1ae0*/  LOP3.LUT R94, R121, R8, R94, 0xfe, !PT ;  /* 0x00000008795e7212 */ /* 0x000fe400078efe5e */
[----:B------:R-:W-:-:S02]  /*1af0*/  LOP3.LUT R97, R122, R92, R97, 0xfe, !PT ;  /* 0x0000005c7a617212 */ /* 0x000fc400078efe61 */
[----:B------:R-:W-:-:S04]  /*1b00*/  LEA R76, P6, R94, R74, 0x2 ;  /* 0x0000004a5e4c7211 */ /* 0x000fc800078c10ff */
[----:B------:R-:W-:Y:S02]  /*1b10*/  LEA.HI.X R77, R94, R75, R97, 0x2, P6 ;  /* 0x0000004b5e4d7211 */ /* 0x000fe400030f1461 */
[----:B------:R-:W-:Y:S01]  /*1b20*/  ISETP.NE.AND P6, PT, R101, RZ, PT ;  /* 0x000000ff6500720c */ /* 0x000fe20003fc5270 */
[C---:B------:R-:W-:Y:S02]  /*1b30*/  IMAD.WIDE R12, R121.reuse, 0x4, R12 ;  /* 0x00000004790c7825 */ /* 0x040fe400078e020c */
[----:B------:R-:W5:Y:S01]  /*1b40*/  LDG.E.EL R129, desc[UR4][R76.64] ;  /* 0x000000044c817981 */ /* 0x000f62000c2e1900 */
[C---:B------:R-:W-:Y:S01]  /*1b50*/  FSETP.LT.AND P6, PT, R124.reuse, 4, P6 ;  /* 0x408000007c00780b */ /* 0x040fe200037c1000 */
[C---:B------:R-:W-:Y:S02]  /*1b60*/  IMAD.WIDE R20, R121.reuse, 0x4, R20 ;  /* 0x0000000479147825 */ /* 0x040fe400078e0214 */
[----:B------:R-:W5:Y:S01]  /*1b70*/  LDG.E.EL R136, desc[UR4][R12.64] ;  /* 0x000000040c887981 */ /* 0x000f62000c2e1900 */
[----:B------:R-:W-:Y:S01]  /*1b80*/  FSETP.GE.AND P6, PT, R124, RZ, P6 ;  /* 0x000000ff7c00720b */ /* 0x000fe200037c6000 */
[----:B------:R-:W-:-:S02]  /*1b90*/  IMAD.WIDE R40, R121, 0x4, R40 ;  /* 0x0000000479287825 */ /* 0x000fc400078e0228 */
[----:B------:R-:W5:Y:S01]  /*1ba0*/  LDG.E.EL R137, desc[UR4][R20.64] ;  /* 0x0000000414897981 */ /* 0x000f62000c2e1900 */
[----:B------:R-:W-:Y:S02]  /*1bb0*/  SEL R92, R81, RZ, P6 ;  /* 0x000000ff515c7207 */ /* 0x000fe40003000000 */
[----:B------:R-:W-:Y:S01]  /*1bc0*/  SEL R80, R80, RZ, P6 ;  /* 0x000000ff50507207 */ /* 0x000fe20003000000 */
[----:B------:R-:W5:Y:S01]  /*1bd0*/  LDG.E.EL R138, desc[UR4][R40.64] ;  /* 0x00000004288a7981 */ /* 0x000f62000c2e1900 */
[----:B------:R-:W-:Y:S02]  /*1be0*/  SHF.R.U32.HI R93, RZ, 0x1d, R92 ;  /* 0x0000001dff5d7819 */ /* 0x000fe4000001165c */
[----:B------:R-:W-:Y:S02]  /*1bf0*/  P2R R139, PR, RZ, 0x40 ;  /* 0x00000040ff8b7803 */ /* 0x000fe40000000000 */
[----:B------:R-:W-:-:S04]  /*1c00*/  LOP3.LUT R93, R93, 0x4, RZ, 0xc0, !PT ;  /* 0x000000045d5d7812 */ /* 0x000fc800078ec0ff */
[----:B------:R-:W-:-:S05]  /*1c10*/  IADD3 R93, P6, R93, R80, RZ ;  /* 0x000000505d5d7210 */ /* 0x000fca0007fde0ff */
[----:B------:R-:W-:Y:S01]  /*1c20*/  IMAD.X R92, RZ, RZ, R92, P6 ;  /* 0x000000ffff5c7224 */ /* 0x000fe200030e065c */
[----:B------:R-:W-:-:S04]  /*1c30*/  ISETP.NE.AND P6, PT, R102, RZ, PT ;  /* 0x000000ff6600720c */ /* 0x000fc80003fc5270 */
[----:B------:R-:W-:-:S04]  /*1c40*/  FSETP.LT.AND P6, PT, R123, 4, P6 ;  /* 0x408000007b00780b */ /* 0x000fc800037c1000 */
[----:B------:R-:W-:-:S04]  /*1c50*/  FSETP.GE.AND P6, PT, R123, RZ, P6 ;  /* 0x000000ff7b00720b */ /* 0x000fc800037c6000 */
[----:B------:R-:W-:Y:S02]  /*1c60*/  SEL R95, R79, RZ, P6 ;  /* 0x000000ff4f5f7207 */ /* 0x000fe40003000000 */
[----:B------:R-:W-:Y:S02]  /*1c70*/  SEL R79, R78, RZ, P6 ;  /* 0x000000ff4e4f7207 */ /* 0x000fe40003000000 */
[----:B------:R-:W-:Y:S02]  /*1c80*/  SHF.R.U32.HI R94, RZ, 0x1d, R95 ;  /* 0x0000001dff5e7819 */ /* 0x000fe4000001165f */
[----:B------:R-:W-:Y:S02]  /*1c90*/  P2R R140, PR, RZ, 0x40 ;  /* 0x00000040ff8c7803 */ /* 0x000fe40000000000 */
[----:B------:R-:W-:-:S04]  /*1ca0*/  LOP3.LUT R94, R94, 0x4, RZ, 0xc0, !PT ;  /* 0x000000045e5e7812 */ /* 0x000fc800078ec0ff */
[----:B------:R-:W-:-:S05]  /*1cb0*/  IADD3 R94, P6, R94, R79, RZ ;  /* 0x0000004f5e5e7210 */ /* 0x000fca0007fde0ff */
[----:B------:R-:W-:Y:S01]  /*1cc0*/  IMAD.X R95, RZ, RZ, R95, P6 ;  /* 0x000000ffff5f7224 */ /* 0x000fe200030e065f */
[----:B------:R-:W-:-:S04]  /*1cd0*/  FSETP.GE.AND P6, PT, R125, RZ, P0 ;  /* 0x000000ff7d00720b */ /* 0x000fc800007c6000 */
[----:B------:R-:W-:Y:S02]  /*1ce0*/  SEL R8, R43, RZ, P6 ;  /* 0x000000ff2b087207 */ /* 0x000fe40003000000 */
[----:B------:R-:W-:Y:S02]  /*1cf0*/  SEL R42, R42, RZ, P6 ;  /* 0x000000ff2a2a7207 */ /* 0x000fe40003000000 */
[----:B------:R-:W-:Y:S02]  /*1d00*/  SHF.R.U32.HI R43, RZ, 0x1d, R8 ;  /* 0x0000001dff2b7819 */ /* 0x000fe40000011608 */
[----:B------:R-:W-:Y:S02]  /*1d10*/  P2R R141, PR, RZ, 0x40 ;  /* 0x00000040ff8d7803 */ /* 0x000fe40000000000 */
[----:B------:R-:W-:Y:S02]  /*1d20*/  LOP3.LUT R43, R43, 0x4, RZ, 0xc0, !PT ;  /* 0x000000042b2b7812 */ /* 0x000fe400078ec0ff */
[----:B------:R-:W-:-:S02]  /*1d30*/  FSETP.GE.AND P6, PT, R127, RZ, P3 ;  /* 0x000000ff7f00720b */ /* 0x000fc40001fc6000 */
[----:B------:R-:W-:Y:S02]  /*1d40*/  IADD3 R43, P0, R43, R42, RZ ;  /* 0x0000002a2b2b7210 */ /* 0x000fe40007f1e0ff */
[----:B------:R-:W-:Y:S02]  /*1d50*/  SEL R78, R37, RZ, P6 ;  /* 0x000000ff254e7207 */ /* 0x000fe40003000000 */
[----:B------:R-:W-:Y:S01]  /*1d60*/  FSETP.GE.AND P3, PT, R126, RZ, P2 ;  /* 0x000000ff7e00720b */ /* 0x000fe20001766000 */
[----:B------:R-:W-:Y:S01]  /*1d70*/  IMAD.X R42, RZ, RZ, R8, P0 ;  /* 0x000000ffff2a7224 */ /* 0x000fe200000e0608 */
[----:B------:R-:W-:Y:S02]  /*1d80*/  SHF.R.U32.HI R8, RZ, 0x1d, R78 ;  /* 0x0000001dff087819 */ /* 0x000fe4000001164e */
[----:B------:R-:W-:Y:S02]  /*1d90*/  SEL R37, R36, RZ, P6 ;  /* 0x000000ff24257207 */ /* 0x000fe40003000000 */
[----:B------:R-:W-:-:S02]  /*1da0*/  LOP3.LUT R36, R8, 0x4, RZ, 0xc0, !PT ;  /* 0x0000000408247812 */ /* 0x000fc400078ec0ff */
[----:B------:R-:W-:Y:S02]  /*1db0*/  SEL R8, R35, RZ, P3 ;  /* 0x000000ff23087207 */ /* 0x000fe40001800000 */
[----:B------:R-:W-:Y:S02]  /*1dc0*/  IADD3 R36, P0, R36, R37, RZ ;  /* 0x0000002524247210 */ /* 0x000fe40007f1e0ff */
[----:B------:R-:W-:Y:S02]  /*1dd0*/  SHF.R.U32.HI R35, RZ, 0x1d, R8 ;  /* 0x0000001dff237819 */ /* 0x000fe40000011608 */
[----:B------:R-:W-:Y:S01]  /*1de0*/  SEL R34, R34, RZ, P3 ;  /* 0x000000ff22227207 */ /* 0x000fe20001800000 */
[----:B------:R-:W-:Y:S01]  /*1df0*/  IMAD.X R37, RZ, RZ, R78, P0 ;  /* 0x000000ffff257224 */ /* 0x000fe200000e064e */
[----:B------:R-:W-:Y:S02]  /*1e00*/  LOP3.LUT R35, R35, 0x4, RZ, 0xc0, !PT ;  /* 0x0000000423237812 */ /* 0x000fe400078ec0ff */
[----:B------:R-:W-:-:S02]  /*1e10*/  FSETP.GE.AND P2, PT, R128, RZ, P5 ;  /* 0x000000ff8000720b */ /* 0x000fc40002f46000 */
[----:B------:R-:W-:Y:S02]  /*1e20*/  IADD3 R35, P0, R35, R34, RZ ;  /* 0x0000002223237210 */ /* 0x000fe40007f1e0ff */
[----:B------:R-:W-:Y:S02]  /*1e30*/  SEL R78, R31, RZ, P2 ;  /* 0x000000ff1f4e7207 */ /* 0x000fe40001000000 */
[----:B------:R-:W-:Y:S01]  /*1e40*/  P2R R144, PR, RZ, 0x4 ;  /* 0x00000004ff907803 */ /* 0x000fe20000000000 */
[----:B------:R-:W-:Y:S01]  /*1e50*/  IMAD.X R34, RZ, RZ, R8, P0 ;  /* 0x000000ffff227224 */ /* 0x000fe200000e0608 */
[----:B------:R-:W-:Y:S02]  /*1e60*/  SHF.R.U32.HI R8, RZ, 0x1d, R78 ;  /* 0x0000001dff087819 */ /* 0x000fe4000001164e */
[----:B------:R-:W-:Y:S02]  /*1e70*/  SEL R31, R30, RZ, P2 ;  /* 0x000000ff1e1f7207 */ /* 0x000fe40001000000 */
[----:B------:R-:W-:-:S02]  /*1e80*/  FSETP.GE.AND P2, PT, R130, RZ, P1 ;  /* 0x000000ff8200720b */ /* 0x000fc40000f46000 */
[----:B------:R-:W-:Y:S02]  /*1e90*/  LOP3.LUT R30, R8, 0x4, RZ, 0xc0, !PT ;  /* 0x00000004081e7812 */ /* 0x000fe400078ec0ff */
[----:B------:R-:W-:Y:S02]  /*1ea0*/  SEL R8, R27, RZ, P2 ;  /* 0x000000ff1b087207 */ /* 0x000fe40001000000 */
[----:B------:R-:W-:Y:S02]  /*1eb0*/  IADD3 R30, P0, R30, R31, RZ ;  /* 0x0000001f1e1e7210 */ /* 0x000fe40007f1e0ff */
[----:B------:R-:W-:Y:S02]  /*1ec0*/  SHF.R.U32.HI R27, RZ, 0x1d, R8 ;  /* 0x0000001dff1b7819 */ /* 0x000fe40000011608 */
[----:B------:R-:W-:Y:S01]  /*1ed0*/  SEL R26, R26, RZ, P2 ;  /* 0x000000ff1a1a7207 */ /* 0x000fe20001000000 */
[----:B------:R-:W-:Y:S01]  /*1ee0*/  IMAD.X R31, RZ, RZ, R78, P0 ;  /* 0x000000ffff1f7224 */ /* 0x000fe200000e064e */
[----:B------:R-:W-:-:S02]  /*1ef0*/  LOP3.LUT R27, R27, 0x4, RZ, 0xc0, !PT ;  /* 0x000000041b1b7812 */ /* 0x000fc400078ec0ff */
[----:B------:R-:W-:Y:S02]  /*1f00*/  FSETP.GE.AND P1, PT, R132, RZ, P4 ;  /* 0x000000ff8400720b */ /* 0x000fe40002726000 */
[----:B------:R-:W-:Y:S02]  /*1f10*/  IADD3 R27, P0, R27, R26, RZ ;  /* 0x0000001a1b1b7210 */ /* 0x000fe40007f1e0ff */
[----:B------:R-:W-:Y:S02]  /*1f20*/  SEL R97, R23, RZ, P1 ;  /* 0x000000ff17617207 */ /* 0x000fe40000800000 */
[----:B------:R-:W-:Y:S01]  /*1f30*/  SEL R23, R22, RZ, P1 ;  /* 0x000000ff16177207 */ /* 0x000fe20000800000 */
[----:B------:R-:W-:Y:S01]  /*1f40*/  IMAD.X R26, RZ, RZ, R8, P0 ;  /* 0x000000ffff1a7224 */ /* 0x000fe200000e0608 */
[----:B------:R-:W-:Y:S02]  /*1f50*/  SHF.R.U32.HI R8, RZ, 0x1d, R97 ;  /* 0x0000001dff087819 */ /* 0x000fe40000011661 */
[----:B------:R-:W-:-:S02]  /*1f60*/  P2R R142, PR, RZ, 0x40 ;  /* 0x00000040ff8e7803 */ /* 0x000fc40000000000 */
[----:B------:R-:W-:Y:S02]  /*1f70*/  LOP3.LUT R22, R8, 0x4, RZ, 0xc0, !PT ;  /* 0x0000000408167812 */ /* 0x000fe400078ec0ff */
[----:B------:R-:W-:Y:S02]  /*1f80*/  P2R R143, PR, RZ, 0x8 ;  /* 0x00000008ff8f7803 */ /* 0x000fe40000000000 */
[----:B------:R-:W-:Y:S01]  /*1f90*/  IADD3 R22, P0, R22, R23, RZ ;  /* 0x0000001716167210 */ /* 0x000fe20007f1e0ff */
[----:B------:R-:W-:Y:S01]  /*1fa0*/  IMAD.SHL.U32 R23, R83, 0x10, RZ ;  /* 0x0000001053177824 */ /* 0x000fe200078e00ff */
[----:B------:R-:W-:Y:S02]  /*1fb0*/  P2R R145, PR, RZ, 0x4 ;  /* 0x00000004ff917803 */ /* 0x000fe40000000000 */
[----:B------:R-:W-:Y:S01]  /*1fc0*/  P2R R146, PR, RZ, 0x2 ;  /* 0x00000002ff927803 */ /* 0x000fe20000000000 */
[----:B------:R-:W-:-:S04]  /*1fd0*/  IMAD.WIDE R6, R23, 0x4, R6 ;  /* 0x0000000417067825 */ /* 0x000fc800078e0206 */
[C---:B------:R-:W-:Y:S01]  /*1fe0*/  IMAD.WIDE R10, R23.reuse, 0x4, R10 ;  /* 0x00000004170a7825 */ /* 0x040fe200078e020a */
[----:B------:R-:W5:Y:S03]  /*1ff0*/  LDG.E.EL R134, desc[UR4][R6.64] ;  /* 0x0000000406867981 */ /* 0x000f66000c2e1900 */
[C---:B------:R-:W-:Y:S01]  /*2000*/  IMAD.WIDE R2, R23.reuse, 0x4, R2 ;  /* 0x0000000417027825 */ /* 0x040fe200078e0202 */
[----:B------:R-:W5:Y:S03]  /*2010*/  LDG.E.EL R135, desc[UR4][R10.64] ;  /* 0x000000040a877981 */ /* 0x000f66000c2e1900 */
[----:B------:R-:W-:Y:S01]  /*2020*/  IMAD.WIDE R4, R23, 0x4, R4 ;  /* 0x0000000417047825 */ /* 0x000fe200078e0204 */
[----:B------:R0:W5:Y:S03]  /*2030*/  LDG.E.EL R131, desc[UR4][R2.64] ;  /* 0x0000000402837981 */ /* 0x000166000c2e1900 */
[----:B------:R-:W-:Y:S01]  /*2040*/  IMAD.X R97, RZ, RZ, R97, P0 ;  /* 0x000000ffff617224 */ /* 0x000fe200000e0661 */
[----:B------:R1:W5:Y:S01]  /*2050*/  LDG.E.EL R133, desc[UR4][R4.64] ;  /* 0x0000000404857981 */ /* 0x000362000c2e1900 */
[----:B0-----:R-:W-:-:S02]  /*2060*/  LOP3.LUT R2, R27, R22, RZ, 0xfc, !PT ;  /* 0x000000161b027212 */ /* 0x001fc400078efcff */
[----:B-1----:R-:W-:Y:S02]  /*2070*/  LOP3.LUT R5, R43, R36, RZ, 0xfc, !PT ;  /* 0x000000242b057212 */ /* 0x002fe400078efcff */
[----:B------:R-:W-:Y:S02]  /*2080*/  LOP3.LUT R4, R42, R37, RZ, 0xfc, !PT ;  /* 0x000000252a047212 */ /* 0x000fe400078efcff */
[----:B------:R-:W-:Y:S02]  /*2090*/  LOP3.LUT R5, R5, R93, R94, 0xfe, !PT ;  /* 0x0000005d05057212 */ /* 0x000fe400078efe5e */
[----:B------:R-:W-:Y:S02]  /*20a0*/  LOP3.LUT R3, R26, R97, RZ, 0xfc, !PT ;  /* 0x000000611a037212 */ /* 0x000fe400078efcff */
[----:B------:R-:W-:Y:S02]  /*20b0*/  LOP3.LUT R2, R2, R35, R30, 0xfe, !PT ;  /* 0x0000002302027212 */ /* 0x000fe400078efe1e */
[----:B------:R-:W-:-:S02]  /*20c0*/  LOP3.LUT R4, R4, R92, R95, 0xfe, !PT ;  /* 0x0000005c04047212 */ /* 0x000fc400078efe5f */
[----:B------:R-:W-:Y:S02]  /*20d0*/  LOP3.LUT R3, R3, R34, R31, 0xfe, !PT ;  /* 0x0000002203037212 */ /* 0x000fe400078efe1f */
[----:B------:R-:W-:Y:S02]  /*20e0*/  LOP3.LUT R2, R5, R2, RZ, 0xfc, !PT ;  /* 0x0000000205027212 */ /* 0x000fe400078efcff */
        /* <DEDUP_REMOVED lines=19> */
[----:B0----5:R-:W-:Y:S05]  /*2220*/  CALL.ABS.NOINC R2 ;  /* 0x0000000002007343 */ /* 0x021fea0003c00000 */
.L_x_2:
[----:B------:R-:W0:Y:S01]  /*2230*/  F2I.S64.TRUNC R76, R124 ;  /* 0x0000007c004c7311 */ /* 0x000e22000020d900 */
[----:B------:R-:W-:Y:S01]  /*2240*/  ISETP.NE.AND P4, PT, R139, RZ, PT ;  /* 0x000000ff8b00720c */ /* 0x000fe20003f85270 */
[----:B------:R-:W-:Y:S05]  /*2250*/  WARPSYNC.ALL ;  /* 0x0000000000007948 */ /* 0x000fea0003800000 */
[----:B------:R-:W-:Y:S01]  /*2260*/  BAR.SYNC.DEFER_BLOCKING 0x0 ;  /* 0x0000000000007b1d */ /* 0x000fe20000010000 */
[----:B------:R-:W-:Y:S02]  /*2270*/  ISETP.NE.AND P5, PT, R140, RZ, PT ;  /* 0x000000ff8c00720c */ /* 0x000fe40003fa5270 */
[----:B------:R-:W-:-:S02]  /*2280*/  ISETP.NE.AND P6, PT, R141, RZ, PT ;  /* 0x000000ff8d00720c */ /* 0x000fc40003fc5270 */
[----:B------:R-:W-:Y:S01]  /*2290*/  ISETP.NE.AND P2, PT, R142, RZ, PT ;  /* 0x000000ff8e00720c */ /* 0x000fe20003f45270 */
[----:B------:R-:W1:Y:S01]  /*22a0*/  F2I.S64.TRUNC R78, R123 ;  /* 0x0000007b004e7311 */ /* 0x000e62000020d900 */
[----:B------:R-:W-:Y:S02]  /*22b0*/  ISETP.NE.AND P3, PT, R143, RZ, PT ;  /* 0x000000ff8f00720c */ /* 0x000fe40003f65270 */
[----:B0-----:R-:W-:-:S05]  /*22c0*/  SEL R106, R77, RZ, P4 ;  /* 0x000000ff4d6a7207 */ /* 0x001fca0002000000 */
[----:B------:R-:W0:Y:S01]  /*22d0*/  F2I.S64.TRUNC R80, R125 ;  /* 0x0000007d00507311 */ /* 0x000e22000020d900 */
[----:B------:R-:W-:Y:S02]  /*22e0*/  SEL R2, R76, RZ, P4 ;  /* 0x000000ff4c027207 */ /* 0x000fe40002000000 */
[----:B------:R-:W-:Y:S02]  /*22f0*/  SHF.R.U32.HI R105, RZ, 0x1d, R106 ;  /* 0x0000001dff697819 */ /* 0x000fe4000001166a */
[----:B------:R-:W-:Y:S02]  /*2300*/  ISETP.NE.AND P4, PT, R144, RZ, PT ;  /* 0x000000ff9000720c */ /* 0x000fe40003f85270 */
[----:B-1----:R-:W-:Y:S01]  /*2310*/  SEL R98, R79, RZ, P5 ;  /* 0x000000ff4f627207 */ /* 0x002fe20002800000 */
[----:B------:R-:W1:Y:S01]  /*2320*/  F2I.S64.TRUNC R82, R127 ;  /* 0x0000007f00527311 */ /* 0x000e62000020d900 */
[----:B------:R-:W-:Y:S02]  /*2330*/  LOP3.LUT R105, R105, 0x4, RZ, 0xc0, !PT ;  /* 0x0000000469697812 */ /* 0x000fe400078ec0ff */
[----:B------:R-:W-:-:S02]  /*2340*/  SHF.R.U32.HI R96, RZ, 0x1d, R98 ;  /* 0x0000001dff607819 */ /* 0x000fc40000011662 */
[----:B------:R-:W-:Y:S02]  /*2350*/  IADD3 R105, P0, R105, R2, RZ ;  /* 0x0000000269697210 */ /* 0x000fe40007f1e0ff */
[----:B0-----:R-:W-:Y:S01]  /*2360*/  SEL R107, R81, RZ, P6 ;  /* 0x000000ff516b7207 */ /* 0x001fe20003000000 */
[----:B------:R-:W0:Y:S01]  /*2370*/  F2I.S64.TRUNC R84, R126 ;  /* 0x0000007e00547311 */ /* 0x000e22000020d900 */
[----:B------:R-:W-:Y:S01]  /*2380*/  SEL R3, R78, RZ, P5 ;  /* 0x000000ff4e037207 */ /* 0x000fe20002800000 */
[----:B------:R-:W-:Y:S01]  /*2390*/  IMAD.X R106, RZ, RZ, R106, P0 ;  /* 0x000000ffff6a7224 */ /* 0x000fe200000e066a */
[----:B------:R-:W-:Y:S02]  /*23a0*/  LOP3.LUT R96, R96, 0x4, RZ, 0xc0, !PT ;  /* 0x0000000460607812 */ /* 0x000fe400078ec0ff */
[----:B------:R-:W-:Y:S02]  /*23b0*/  SHF.R.U32.HI R114, RZ, 0x1d, R107 ;  /* 0x0000001dff727819 */ /* 0x000fe4000001166b */
[----:B------:R-:W-:Y:S01]  /*23c0*/  IADD3 R96, P0, R96, R3, RZ ;  /* 0x0000000360607210 */ /* 0x000fe20007f1e0ff */
[----:B------:R-:W2:Y:S01]  /*23d0*/  F2I.S64.TRUNC R86, R128 ;  /* 0x0000008000567311 */ /* 0x000ea2000020d900 */
[----:B-1----:R-:W-:-:S02]  /*23e0*/  SEL R102, R83, RZ, P2 ;  /* 0x000000ff53667207 */ /* 0x002fc40001000000 */
[----:B------:R-:W-:Y:S01]  /*23f0*/  SEL R3, R80, RZ, P6 ;  /* 0x000000ff50037207 */ /* 0x000fe20003000000 */
[----:B------:R-:W-:Y:S01]  /*2400*/  IMAD.X R98, RZ, RZ, R98, P0 ;  /* 0x000000ffff627224 */ /* 0x000fe200000e0662 */
[----:B------:R-:W-:Y:S02]  /*2410*/  LOP3.LUT R114, R114, 0x4, RZ, 0xc0, !PT ;  /* 0x0000000472727812 */ /* 0x000fe400078ec0ff */
[----:B------:R-:W-:Y:S01]  /*2420*/  SHF.R.U32.HI R101, RZ, 0x1d, R102 ;  /* 0x0000001dff657819 */ /* 0x000fe20000011666 */
[----:B------:R-:W1:Y:S01]  /*2430*/  F2I.S64.TRUNC R88, R130 ;  /* 0x0000008200587311 */ /* 0x000e62000020d900 */
[----:B------:R-:W-:Y:S02]  /*2440*/  IADD3 R114, P0, R114, R3, RZ ;  /* 0x0000000372727210 */ /* 0x000fe40007f1e0ff */
[----:B0-----:R-:W-:Y:S02]  /*2450*/  SEL R104, R85, RZ, P3 ;  /* 0x000000ff55687207 */ /* 0x001fe40001800000 */
[----:B------:R-:W-:Y:S01]  /*2460*/  SEL R2, R82, RZ, P2 ;  /* 0x000000ff52027207 */ /* 0x000fe20001000000 */
[----:B------:R-:W-:Y:S01]  /*2470*/  IMAD.X R107, RZ, RZ, R107, P0 ;  /* 0x000000ffff6b7224 */ /* 0x000fe200000e066b */
[----:B------:R-:W-:Y:S01]  /*2480*/  LOP3.LUT R101, R101, 0x4, RZ, 0xc0, !PT ;  /* 0x0000000465657812 */ /* 0x000fe200078ec0ff */
[----:B------:R-:W0:Y:S01]  /*2490*/  F2I.S64.TRUNC R90, R132 ;  /* 0x00000084005a7311 */ /* 0x000e22000020d900 */
[----:B------:R-:W-:-:S02]  /*24a0*/  SHF.R.U32.HI R103, RZ, 0x1d, R104 ;  /* 0x0000001dff677819 */ /* 0x000fc40000011668 */
[----:B------:R-:W-:Y:S02]  /*24b0*/  IADD3 R101, P0, R101, R2, RZ ;  /* 0x0000000265657210 */ /* 0x000fe40007f1e0ff */
[----:B--2---:R-:W-:Y:S02]  /*24c0*/  SEL R41, R87, RZ, P4 ;  /* 0x000000ff57297207 */ /* 0x004fe40002000000 */
[----:B------:R-:W-:Y:S01]  /*24d0*/  ISETP.NE.AND P5, PT, R145, RZ, PT ;  /* 0x000000ff9100720c */ /* 0x000fe20003fa5270 */
[----:B------:R-:W-:Y:S01]  /*24e0*/  IMAD.X R102, RZ, RZ, R102, P0 ;  /* 0x000000ffff667224 */ /* 0x000fe200000e0666 */
[----:B------:R-:W-:Y:S02]  /*24f0*/  SEL R2, R84, RZ, P3 ;  /* 0x000000ff54027207 */ /* 0x000fe40001800000 */
[----:B------:R-:W-:Y:S02]  /*2500*/  LOP3.LUT R103, R103, 0x4, RZ, 0xc0, !PT ;  /* 0x0000000467677812 */ /* 0x000fe400078ec0ff */
[----:B------:R-:W-:-:S02]  /*2510*/  SHF.R.U32.HI R40, RZ, 0x1d, R41 ;  /* 0x0000001dff287819 */ /* 0x000fc40000011629 */
[----:B------:R-:W-:Y:S02]  /*2520*/  IADD3 R103, P0, R103, R2, RZ ;  /* 0x0000000267677210 */ /* 0x000fe40007f1e0ff */
[----:B-1----:R-:W-:Y:S02]  /*2530*/  SEL R115, R89, RZ, P5 ;  /* 0x000000ff59737207 */ /* 0x002fe40002800000 */
[----:B------:R-:W-:Y:S01]  /*2540*/  ISETP.NE.AND P6, PT, R146, RZ, PT ;  /* 0x000000ff9200720c */ /* 0x000fe20003fc5270 */
[----:B------:R-:W-:Y:S01]  /*2550*/  IMAD.X R104, RZ, RZ, R104, P0 ;  /* 0x000000ffff687224 */ /* 0x000fe200000e0668 */
[----:B------:R-:W-:Y:S02]  /*2560*/  SEL R3, R86, RZ, P4 ;  /* 0x000000ff56037207 */ /* 0x000fe40002000000 */
[----:B------:R-:W-:Y:S02]  /*2570*/  LOP3.LUT R40, R40, 0x4, RZ, 0xc0, !PT ;  /* 0x0000000428287812 */ /* 0x000fe400078ec0ff */
[----:B------:R-:W-:-:S02]  /*2580*/  SHF.R.U32.HI R148, RZ, 0x1d, R115 ;  /* 0x0000001dff947819 */ /* 0x000fc40000011673 */
[----:B------:R-:W-:Y:S02]  /*2590*/  IADD3 R40, P0, R40, R3, RZ ;  /* 0x0000000328287210 */ /* 0x000fe40007f1e0ff */
[----:B0-----:R-:W-:Y:S02]  /*25a0*/  SEL R100, R91, RZ, P6 ;  /* 0x000000ff5b647207 */ /* 0x001fe40003000000 */
[----:B------:R-:W-:Y:S01]  /*25b0*/  SEL R3, R88, RZ, P5 ;  /* 0x000000ff58037207 */ /* 0x000fe20002800000 */
[----:B------:R-:W-:Y:S01]  /*25c0*/  IMAD.X R41, RZ, RZ, R41, P0 ;  /* 0x000000ffff297224 */ /* 0x000fe200000e0629 */
[----:B------:R-:W-:Y:S02]  /*25d0*/  LOP3.LUT R148, R148, 0x4, RZ, 0xc0, !PT ;  /* 0x0000000494947812 */ /* 0x000fe400078ec0ff */
[----:B------:R-:W-:Y:S02]  /*25e0*/  SHF.R.U32.HI R99, RZ, 0x1d, R100 ;  /* 0x0000001dff637819 */ /* 0x000fe40000011664 */
[----:B------:R-:W-:-:S02]  /*25f0*/  IADD3 R148, P0, R148, R3, RZ ;  /* 0x0000000394947210 */ /* 0x000fc40007f1e0ff */
[----:B------:R-:W-:Y:S02]  /*2600*/  SEL R2, R90, RZ, P6 ;  /* 0x000000ff5a027207 */ /* 0x000fe40003000000 */
[----:B------:R-:W-:Y:S01]  /*2610*/  LOP3.LUT R99, R99, 0x4, RZ, 0xc0, !PT ;  /* 0x0000000463637812 */ /* 0x000fe200078ec0ff */
[----:B------:R-:W-:Y:S01]  /*2620*/  IMAD.X R115, RZ, RZ, R115, P0 ;  /* 0x000000ffff737224 */ /* 0x000fe200000e0673 */
[----:B------:R-:W-:Y:S02]  /*2630*/  LOP3.LUT R5, R114, R101, RZ, 0xfc, !PT ;  /* 0x0000006572057212 */ /* 0x000fe400078efcff */
[----:B------:R-:W-:Y:S02]  /*2640*/  IADD3 R99, P0, R99, R2, RZ ;  /* 0x0000000263637210 */ /* 0x000fe40007f1e0ff */
[----:B------:R-:W-:Y:S02]  /*2650*/  LOP3.LUT R3, R107, R102, RZ, 0xfc, !PT ;  /* 0x000000666b037212 */ /* 0x000fe400078efcff */
[----:B------:R-:W-:Y:S01]  /*2660*/  LOP3.LUT R2, R148, R99, RZ, 0xfc, !PT ;  /* 0x0000006394027212 */ /* 0x000fe200078efcff */
[----:B------:R-:W-:Y:S01]  /*2670*/  IMAD.X R100, RZ, RZ, R100, P0 ;  /* 0x000000ffff647224 */ /* 0x000fe200000e0664 */
[----:B------:R-:W-:-:S02]  /*2680*/  LOP3.LUT R5, R5, R105, R96, 0xfe, !PT ;  /* 0x0000006905057212 */ /* 0x000fc400078efe60 */
[----:B------:R-:W-:Y:S02]  /*2690*/  LOP3.LUT R2, R2, R103, R40, 0xfe, !PT ;  /* 0x0000006702027212 */ /* 0x000fe400078efe28 */
[----:B------:R-:W-:Y:S02]  /*26a0*/  LOP3.LUT R6, R115, R100, RZ, 0xfc, !PT ;  /* 0x0000006473067212 */ /* 0x000fe400078efcff */
[----:B------:R-:W-:Y:S02]  /*26b0*/  LOP3.LUT R4, R3, R106, R98, 0xfe, !PT ;  /* 0x0000006a03047212 */ /* 0x000fe400078efe62 */
[----:B------:R-:W-:Y:S02]  /*26c0*/  LOP3.LUT R3, R6, R104, R41, 0xfe, !PT ;  /* 0x0000006806037212 */ /* 0x000fe400078efe29 */
[----:B------:R-:W-:Y:S02]  /*26d0*/  LOP3.LUT R2, R5, R2, RZ, 0xfc, !PT ;  /* 0x0000000205027212 */ /* 0x000fe400078efcff */
[----:B------:R-:W-:-:S02]  /*26e0*/  LOP3.LUT R3, R4, R3, RZ, 0xfc, !PT ;  /* 0x0000000304037212 */ /* 0x000fc400078efcff */
        /* <DEDUP_REMOVED lines=19> */
.L_x_3:
[-C--:B------:R-:W-:Y:S01]  /*2820*/  LEA R152, P0, R148, R74.reuse, 0x2 ;  /* 0x0000004a94987211 */ /* 0x080fe200078010ff */
[C---:B------:R-:W-:Y:S01]  /*2830*/  IMAD.SHL.U32 R2, R30.reuse, 0x4, RZ ;  /* 0x000000041e027824 */ /* 0x040fe200078e00ff */
[----:B------:R-:W-:Y:S01]  /*2840*/  SHF.L.U64.HI R30, R30, 0x2, R31 ;  /* 0x000000021e1e7819 */ /* 0x000fe2000001021f */
[----:B------:R-:W-:Y:S01]  /*2850*/  IMAD.SHL.U32 R147, R121, 0x4, RZ ;  /* 0x0000000479937824 */ /* 0x000fe200078e00ff */
[-C--:B------:R-:W-:Y:S01]  /*2860*/  LEA.HI.X R148, R148, R75.reuse, R115, 0x2, P0 ;  /* 0x0000004b94947211 */ /* 0x080fe200000f1473 */
[----:B------:R-:W-:Y:S01]  /*2870*/  IMAD.SHL.U32 R149, R23, 0x4, RZ ;  /* 0x0000000417957824 */ /* 0x000fe200078e00ff */
[CC--:B------:R-:W-:Y:S01]  /*2880*/  LEA R12, P0, R114.reuse, R74.reuse, 0x2 ;  /* 0x0000004a720c7211 */ /* 0x0c0fe200078010ff */
[----:B------:R-:W-:Y:S05]  /*2890*/  WARPSYNC.ALL ;  /* 0x0000000000007948 */ /* 0x000fea0003800000 */
[----:B------:R-:W-:Y:S01]  /*28a0*/  BAR.SYNC.DEFER_BLOCKING 0x0 ;  /* 0x0000000000007b1d */ /* 0x000fe20000010000 */
[----:B------:R-:W-:Y:S01]  /*28b0*/  LOP3.LUT R40, R121, R2, R40, 0xfe, !PT ;  /* 0x0000000279287212 */ /* 0x000fe200078efe28 */
[----:B------:R-:W-:Y:S01]  /*28c0*/  FADD R39, R39, 1 ;  /* 0x3f80000027277421 */ /* 0x000fe20000000000 */
[-C--:B------:R-:W-:Y:S01]  /*28d0*/  LEA.HI.X R107, R114, R75.reuse, R107, 0x2, P0 ;  /* 0x0000004b726b7211 */ /* 0x080fe200000f146b */
[----:B------:R-:W-:Y:S01]  /*28e0*/  FADD R33, R33, 1 ;  /* 0x3f80000021217421 */ /* 0x000fe20000000000 */
[CC--:B------:R-:W-:Y:S01]  /*28f0*/  LEA R20, P0, R105.reuse, R74.reuse, 0x2 ;  /* 0x0000004a69147211 */ /* 0x0c0fe200078010ff */
[----:B------:R-:W-:Y:S01]  /*2900*/  FADD R28, R28, 1 ;  /* 0x3f8000001c1c7421 */ /* 0x000fe20000000000 */
[----:B------:R-:W-:Y:S01]  /*2910*/  LOP3.LUT R41, R122, R30, R41, 0xfe, !PT ;  /* 0x0000001e7a297212 */ /* 0x000fe200078efe29 */
[----:B------:R-:W-:Y:S01]  /*2920*/  FADD R18, R18, 1 ;  /* 0x3f80000012127421 */ /* 0x000fe20000000000 */
[-C--:B------:R-:W-:Y:S01]  /*2930*/  LEA.HI.X R105, R105, R75.reuse, R106, 0x2, P0 ;  /* 0x0000004b69697211 */ /* 0x080fe200000f146a */
[----:B------:R-:W-:Y:S01]  /*2940*/  FADD R29, R29, 1 ;  /* 0x3f8000001d1d7421 */ /* 0x000fe20000000000 */
[-C--:B------:R-:W-:Y:S01]  /*2950*/  LEA R114, P0, R103, R74.reuse, 0x2 ;  /* 0x0000004a67727211 */ /* 0x080fe200078010ff */
[----:B------:R-:W-:Y:S01]  /*2960*/  FADD R25, R25, 1 ;  /* 0x3f80000019197421 */ /* 0x000fe20000000000 */
[----:B------:R-:W-:Y:S01]  /*2970*/  SHF.R.S32.HI R150, RZ, 0x1f, R23 ;  /* 0x0000001fff967819 */ /* 0x000fe20000011417 */
[----:B------:R-:W-:Y:S01]  /*2980*/  FADD R19, R19, 1 ;  /* 0x3f80000013137421 */ /* 0x000fe20000000000 */
[----:B------:R-:W-:Y:S01]  /*2990*/  LEA.HI.X R103, R103, R75, R104, 0x2, P0 ;  /* 0x0000004b67677211 */ /* 0x000fe200000f1468 */
[----:B------:R-:W-:Y:S01]  /*29a0*/  FADD R15, R15, 1 ;  /* 0x3f8000000f0f7421 */ /* 0x000fe20000000000 */
[----:B------:R-:W-:-:S02]  /*29b0*/  LEA R7, P0, R101, R74, 0x2 ;  /* 0x0000004a65077211 */ /* 0x000fc400078010ff */
[----:B------:R-:W-:Y:S02]  /*29c0*/  SHF.L.U64.HI R150, R23, 0x2, R150 ;  /* 0x0000000217967819 */ /* 0x000fe40000010296 */
[----:B------:R-:W-:Y:S02]  /*29d0*/  LEA.HI.X R101, R101, R75, R102, 0x2, P0 ;  /* 0x0000004b65657211 */ /* 0x000fe400000f1466 */
[----:B------:R-:W-:-:S04]  /*29e0*/  LEA R5, P0, R99, R74, 0x2 ;  /* 0x0000004a63057211 */ /* 0x000fc800078010ff */
[----:B------:R-:W-:Y:S02]  /*29f0*/  LEA.HI.X R99, R99, R75, R100, 0x2, P0 ;  /* 0x0000004b63637211 */ /* 0x000fe400000f1464 */
[----:B------:R-:W-:-:S04]  /*2a00*/  LEA R3, P0, R96, R74, 0x2 ;  /* 0x0000004a60037211 */ /* 0x000fc800078010ff */
[----:B------:R-:W-:Y:S02]  /*2a10*/  LEA.HI.X R96, R96, R75, R98, 0x2, P0 ;  /* 0x0000004b60607211 */ /* 0x000fe400000f1462 */
[----:B------:R-:W-:-:S04]  /*2a20*/  LEA R152, P0, R27, R152, 0x4 ;  /* 0x000000981b987211 */ /* 0x000fc800078020ff */
[----:B------:R-:W-:Y:S02]  /*2a30*/  LEA.HI.X R27, R27, R148, R26, 0x4, P0 ;  /* 0x000000941b1b7211 */ /* 0x000fe400000f241a */
[----:B------:R-:W-:Y:S02]  /*2a40*/  LEA R12, P0, R43, R12, 0x4 ;  /* 0x0000000c2b0c7211 */ /* 0x000fe400078020ff */
[----:B------:R-:W-:Y:S02]  /*2a50*/  SHF.L.U64.HI R148, R121, 0x2, R122 ;  /* 0x0000000279947819 */ /* 0x000fe4000001027a */
[----:B------:R-:W-:Y:S02]  /*2a60*/  LEA.HI.X R43, R43, R107, R42, 0x4, P0 ;  /* 0x0000006b2b2b7211 */ /* 0x000fe400000f242a */
[C---:B------:R-:W-:Y:S01]  /*2a70*/  LEA R20, P0, R93.reuse, R20, 0x4 ;  /* 0x000000145d147211 */ /* 0x040fe200078020ff */
[----:B------:R-:W-:Y:S03]  /*2a80*/  F2I.S64.TRUNC R106, R15 ;  /* 0x0000000f006a7311 */ /* 0x000fe6000020d900 */
[----:B------:R-:W-:-:S02]  /*2a90*/  LEA.HI.X R93, R93, R105, R92, 0x4, P0 ;  /* 0x000000695d5d7211 */ /* 0x000fc400000f245c */
[----:B------:R-:W-:-:S03]  /*2aa0*/  LEA R114, P0, R35, R114, 0x4 ;  /* 0x0000007223727211 */ /* 0x000fc600078020ff */
[----:B------:R-:W-:Y:S01]  /*2ab0*/  F2I.S64.TRUNC R104, R19 ;  /* 0x0000001300687311 */ /* 0x000fe2000020d900 */
[----:B------:R-:W-:Y:S02]  /*2ac0*/  LEA.HI.X R35, R35, R103, R34, 0x4, P0 ;  /* 0x0000006723237211 */ /* 0x000fe400000f2422 */
[----:B------:R-:W-:-:S04]  /*2ad0*/  LEA R4, P0, R36, R7, 0x4 ;  /* 0x0000000724047211 */ /* 0x000fc800078020ff */
[----:B------:R-:W-:Y:S01]  /*2ae0*/  LEA.HI.X R37, R36, R101, R37, 0x4, P0 ;  /* 0x0000006524257211 */ /* 0x000fe200000f2425 */
[----:B------:R-:W-:Y:S01]  /*2af0*/  F2I.S64.TRUNC R102, R25 ;  /* 0x0000001900667311 */ /* 0x000fe2000020d900 */
[----:B------:R-:W-:-:S04]  /*2b00*/  LEA R6, P0, R22, R5, 0x4 ;  /* 0x0000000516067211 */ /* 0x000fc800078020ff */
[----:B------:R-:W-:Y:S02]  /*2b10*/  LEA.HI.X R97, R22, R99, R97, 0x4, P0 ;  /* 0x0000006316617211 */ /* 0x000fe400000f2461 */
[C---:B------:R-:W-:Y:S01]  /*2b20*/  LEA R10, P0, R94.reuse, R3, 0x4 ;  /* 0x000000035e0a7211 */ /* 0x040fe200078020ff */
[----:B------:R-:W-:Y:S03]  /*2b30*/  F2I.S64.TRUNC R98, R18 ;  /* 0x0000001200627311 */ /* 0x000fe6000020d900 */
[----:B------:R-:W-:Y:S02]  /*2b40*/  LEA.HI.X R95, R94, R96, R95, 0x4, P0 ;  /* 0x000000605e5f7211 */ /* 0x000fe400000f245f */
[----:B------:R-:W-:-:S03]  /*2b50*/  LEA R2, P0, R40, R74, 0x2 ;  /* 0x0000004a28027211 */ /* 0x000fc600078010ff */
[----:B------:R-:W-:Y:S01]  /*2b60*/  F2I.S64.TRUNC R100, R29 ;  /* 0x0000001d00647311 */ /* 0x000fe2000020d900 */
[----:B------:R-:W-:Y:S02]  /*2b70*/  LEA.HI.X R3, R40, R75, R41, 0x2, P0 ;  /* 0x0000004b28037211 */ /* 0x000fe400000f1429 */
[----:B------:R-:W-:-:S03]  /*2b80*/  IADD3 R4, P0, R147, R4, RZ ;  /* 0x0000000493047210 */ /* 0x000fc60007f1e0ff */
[----:B------:R-:W5:Y:S02]  /*2b90*/  LDG.E.EL R156, desc[UR4][R2.64] ;  /* 0x00000004029c7981 */ /* 0x000f64000c2e1900 */
[----:B------:R-:W-:Y:S01]  /*2ba0*/  IMAD.X R5, R148, 0x1, R37, P0 ;  /* 0x0000000194057824 */ /* 0x000fe200000e0625 */
[----:B------:R-:W-:-:S04]  /*2bb0*/  IADD3 R6, P0, R6, R147, RZ ;  /* 0x0000009306067210 */ /* 0x000fc80007f1e0ff */
[----:B------:R0:W5:Y:S01]  /*2bc0*/  LDG.E.EL R151, desc[UR4][R4.64] ;  /* 0x0000000404977981 */ /* 0x000162000c2e1900 */
[--C-:B------:R-:W-:Y:S01]  /*2bd0*/  IMAD.X R7, R97, 0x1, R148.reuse, P0 ;  /* 0x0000000161077824 */ /* 0x100fe200000e0694 */
[----:B------:R-:W-:Y:S01]  /*2be0*/  IADD3 R10, P0, R10, R147, RZ ;  /* 0x000000930a0a7210 */ /* 0x000fe20007f1e0ff */
[----:B------:R-:W-:Y:S03]  /*2bf0*/  F2I.S64.TRUNC R96, R28 ;  /* 0x0000001c00607311 */ /* 0x000fe6000020d900 */
[----:B------:R1:W5:Y:S01]  /*2c00*/  LDG.E.EL R154, desc[UR4][R6.64] ;  /* 0x00000004069a7981 */ /* 0x000362000c2e1900 */
[----:B------:R-:W-:Y:S01]  /*2c10*/  IMAD.X R11, R95, 0x1, R148, P0 ;  /* 0x000000015f0b7824 */ /* 0x000fe200000e0694 */
[----:B------:R-:W-:-:S03]  /*2c20*/  IADD3 R152, P0, R149, R152, RZ ;  /* 0x0000009895987210 */ /* 0x000fc60007f1e0ff */
[----:B------:R-:W-:Y:S01]  /*2c30*/  F2I.S64.TRUNC R94, R33 ;  /* 0x00000021005e7311 */ /* 0x000fe2000020d900 */
[----:B------:R2:W5:Y:S01]  /*2c40*/  LDG.E.EL R155, desc[UR4][R10.64] ;  /* 0x000000040a9b7981 */ /* 0x000562000c2e1900 */
[----:B------:R-:W-:Y:S01]  /*2c50*/  IMAD.X R153, R150, 0x1, R27, P0 ;  /* 0x0000000196997824 */ /* 0x000fe200000e061b */
[----:B------:R-:W-:-:S04]  /*2c60*/  IADD3 R12, P0, R12, R149, RZ ;  /* 0x000000950c0c7210 */ /* 0x000fc80007f1e0ff */
[----:B------:R2:W5:Y:S01]  /*2c70*/  LDG.E.EL R152, desc[UR4][R152.64] ;  /* 0x0000000498987981 */ /* 0x000562000c2e1900 */
[----:B------:R-:W-:Y:S01]  /*2c80*/  IMAD.X R13, R43, 0x1, R150, P0 ;  /* 0x000000012b0d7824 */ /* 0x000fe200000e0696 */
[----:B------:R-:W-:-:S04]  /*2c90*/  IADD3 R20, P0, R20, R149, RZ ;  /* 0x0000009514147210 */ /* 0x000fc80007f1e0ff */
[----:B------:R2:W5:Y:S01]  /*2ca0*/  LDG.E.EL R157, desc[UR4][R12.64] ;  /* 0x000000040c9d7981 */ /* 0x000562000c2e1900 */
[--C-:B------:R-:W-:Y:S01]  /*2cb0*/  IMAD.X R21, R93, 0x1, R150.reuse, P0 ;  /* 0x000000015d157824 */ /* 0x100fe200000e0696 */
[----:B------:R-:W-:Y:S01]  /*2cc0*/  IADD3 R114, P0, R114, R149, RZ ;  /* 0x0000009572727210 */ /* 0x000fe20007f1e0ff */
[----:B------:R-:W3:Y:S03]  /*2cd0*/  F2I.S64.TRUNC R92, R39 ;  /* 0x00000027005c7311 */ /* 0x000ee6000020d900 */
[----:B------:R2:W5:Y:S01]  /*2ce0*/  LDG.E.EL R158, desc[UR4][R20.64] ;  /* 0x00000004149e7981 */ /* 0x000562000c2e1900 */
[----:B------:R-:W-:Y:S01]  /*2cf0*/  IMAD.X R115, R35, 0x1, R150, P0 ;  /* 0x0000000123737824 */ /* 0x000fe200000e0696 */
[----:B------:R-:W-:-:S04]  /*2d00*/  FSETP.GEU.AND P0, PT, R39, 4, PT ;  /* 0x408000002700780b */ /* 0x000fc80003f0e000 */
[----:B------:R-:W-:Y:S01]  /*2d10*/  FSETP.GE.AND P1, PT, R39, RZ, !P0 ;  /* 0x000000ff2700720b */ /* 0x000fe20004726000 */
[----:B------:R2:W5:Y:S03]  /*2d20*/  LDG.E.EL R114, desc[UR4][R114.64] ;  /* 0x0000000472727981 */ /* 0x000566000c2e1900 */
[C---:B------:R-:W-:Y:S02]  /*2d30*/  FSETP.LT.AND P0, PT, R38.reuse, 4, P1 ;  /* 0x408000002600780b */ /* 0x040fe40000f01000 */
[----:B------:R-:W-:Y:S02]  /*2d40*/  P2R R43, PR, RZ, 0x2 ;  /* 0x00000002ff2b7803 */ /* 0x000fe40000000000 */
[----:B------:R-:W-:-:S04]  /*2d50*/  FSETP.GE.AND P1, PT, R38, RZ, P0 ;  /* 0x000000ff2600720b */ /* 0x000fc80000726000 */
[----:B---3--:R-:W-:Y:S02]  /*2d60*/  SEL R41, R93, RZ, P1 ;  /* 0x000000ff5d297207 */ /* 0x008fe40000800000 */
[----:B------:R-:W-:Y:S02]  /*2d70*/  SEL R23, R92, RZ, P1 ;  /* 0x000000ff5c177207 */ /* 0x000fe40000800000 */
[----:B------:R-:W-:Y:S02]  /*2d80*/  SHF.R.U32.HI R40, RZ, 0x1d, R41 ;  /* 0x0000001dff287819 */ /* 0x000fe40000011629 */
[----:B------:R-:W-:Y:S02]  /*2d90*/  P2R R42, PR, RZ, 0x2 ;  /* 0x00000002ff2a7803 */ /* 0x000fe40000000000 */
[----:B------:R-:W-:-:S04]  /*2da0*/  LOP3.LUT R40, R40, 0x4, RZ, 0xc0, !PT ;  /* 0x0000000428287812 */ /* 0x000fc800078ec0ff */
[----:B------:R-:W-:-:S05]  /*2db0*/  IADD3 R40, P0, R40, R23, RZ ;  /* 0x0000001728287210 */ /* 0x000fca0007f1e0ff */
[----:B------:R-:W-:Y:S01]  /*2dc0*/  IMAD.X R41, RZ, RZ, R41, P0 ;  /* 0x000000ffff297224 */ /* 0x000fe200000e0629 */
[----:B------:R-:W-:-:S04]  /*2dd0*/  FSETP.GEU.AND P0, PT, R33, 4, PT ;  /* 0x408000002100780b */ /* 0x000fc80003f0e000 */
[----:B------:R-:W-:-:S04]  /*2de0*/  FSETP.GE.AND P1, PT, R33, RZ, !P0 ;  /* 0x000000ff2100720b */ /* 0x000fc80004726000 */
[C---:B------:R-:W-:Y:S02]  /*2df0*/  FSETP.LT.AND P0, PT, R32.reuse, 4, P1 ;  /* 0x408000002000780b */ /* 0x040fe40000f01000 */
[----:B------:R-:W-:Y:S02]  /*2e00*/  P2R R39, PR, RZ, 0x2 ;  /* 0x00000002ff277803 */ /* 0x000fe40000000000 */
        /* <DEDUP_REMOVED lines=72> */
[----:B------:R-:W-:Y:S02]  /*3290*/  IADD3 R9, P0, R9, R0, RZ ;  /* 0x0000000009097210 */ /* 0x000fe40007f1e0ff */
[----:B------:R-:W-:-:S03]  /*32a0*/  LOP3.LUT R159, R34, R31, RZ, 0xfc, !PT ;  /* 0x0000001f229f7212 */ /* 0x000fc600078efcff */
[----:B------:R-:W-:Y:S01]  /*32b0*/  IMAD.X R0, RZ, RZ, R8, P0 ;  /* 0x000000ffff007224 */ /* 0x000fe200000e0608 */
[----:B------:R-:W-:Y:S02]  /*32c0*/  LOP3.LUT R8, R16, R9, RZ, 0xfc, !PT ;  /* 0x0000000910087212 */ /* 0x000fe400078efcff */
[----:B------:R-:W-:Y:S02]  /*32d0*/  LOP3.LUT R159, R159, R40, R37, 0xfe, !PT ;  /* 0x000000289f9f7212 */ /* 0x000fe400078efe25 */
[----:B0-----:R-:W-:Y:S02]  /*32e0*/  LOP3.LUT R5, R33, R30, RZ, 0xfc, !PT ;  /* 0x0000001e21057212 */ /* 0x001fe400078efcff */
[----:B-1----:R-:W-:Y:S02]  /*32f0*/  LOP3.LUT R7, R17, R0, RZ, 0xfc, !PT ;  /* 0x0000000011077212 */ /* 0x002fe400078efcff */
[----:B------:R-:W-:Y:S02]  /*3300*/  LOP3.LUT R4, R8, R26, R23, 0xfe, !PT ;  /* 0x0000001a08047212 */ /* 0x000fe400078efe17 */
[----:B------:R-:W-:-:S02]  /*3310*/  LOP3.LUT R6, R5, R41, R36, 0xfe, !PT ;  /* 0x0000002905067212 */ /* 0x000fc400078efe24 */
[----:B------:R-:W-:Y:S02]  /*3320*/  LOP3.LUT R3, R7, R27, R22, 0xfe, !PT ;  /* 0x0000001b07037212 */ /* 0x000fe400078efe16 */
[----:B------:R-:W-:Y:S02]  /*3330*/  LOP3.LUT R2, R159, R4, RZ, 0xfc, !PT ;  /* 0x000000049f027212 */ /* 0x000fe400078efcff */
[----:B------:R-:W-:Y:S02]  /*3340*/  LOP3.LUT R3, R6, R3, RZ, 0xfc, !PT ;  /* 0x0000000306037212 */ /* 0x000fe400078efcff */
[----:B------:R-:W-:-:S04]  /*3350*/  ISETP.GE.U32.AND P0, PT, R2, 0x4, PT ;  /* 0x000000040200780c */ /* 0x000fc80003f06070 */
[----:B------:R-:W-:-:S13]  /*3360*/  ISETP.GE.U32.AND.EX P0, PT, R3, RZ, PT, P0 ;  /* 0x000000ff0300720c */ /* 0x000fda0003f06100 */
[----:B--2---:R-:W-:Y:S05]  /*3370*/  @!P0 BRA `(.L_x_4) ;  /* 0x0000000000408947 */ /* 0x004fea0003800000 */
        /* <DEDUP_REMOVED lines=16> */
.L_x_4:
[----:B------:R-:W-:Y:S05]  /*3480*/  WARPSYNC.ALL ;  /* 0x0000000000007948 */ /* 0x000fea0003800000 */
[----:B------:R-:W-:Y:S01]  /*3490*/  BAR.SYNC.DEFER_BLOCKING 0x0 ;  /* 0x0000000000007b1d */ /* 0x000fe20000010000 */
[----:B------:R-:W-:-:S04]  /*34a0*/  ISETP.NE.AND P0, PT, R42, RZ, PT ;  /* 0x000000ff2a00720c */ /* 0x000fc80003f05270 */
[----:B------:R-:W-:Y:S02]  /*34b0*/  SEL R2, R59, RZ, P0 ;  /* 0x000000ff3b027207 */ /* 0x000fe40000000000 */
[----:B------:R-:W-:Y:S02]  /*34c0*/  SEL R58, R58, RZ, P0 ;  /* 0x000000ff3a3a7207 */ /* 0x000fe40000000000 */
[----:B------:R-:W-:-:S04]  /*34d0*/  SHF.R.U32.HI R59, RZ, 0x1d, R2 ;  /* 0x0000001dff3b7819 */ /* 0x000fc80000011602 */
[----:B------:R-:W-:-:S04]  /*34e0*/  LOP3.LUT R59, R59, 0x4, RZ, 0xc0, !PT ;  /* 0x000000043b3b7812 */ /* 0x000fc800078ec0ff */
[----:B------:R-:W-:-:S05]  /*34f0*/  IADD3 R59, P0, R59, R58, RZ ;  /* 0x0000003a3b3b7210 */ /* 0x000fca0007f1e0ff */
[----:B------:R-:W-:Y:S01]  /*3500*/  IMAD.X R58, RZ, RZ, R2, P0 ;  /* 0x000000ffff3a7224 */ /* 0x000fe200000e0602 */
        /* <DEDUP_REMOVED lines=39> */
[----:B------:R-:W-:Y:S02]  /*3780*/  LOP3.LUT R70, R2, 0x4, RZ, 0xc0, !PT ;  /* 0x0000000402467812 */ /* 0x000fe400078ec0ff */
[----:B------:R-:W-:Y:S02]  /*3790*/  LOP3.LUT R2, R63, R65, RZ, 0xfc, !PT ;  /* 0x000000413f027212 */ /* 0x000fe400078efcff */
[----:B------:R-:W-:Y:S02]  /*37a0*/  IADD3 R70, P0, R70, R71, RZ ;  /* 0x0000004746467210 */ /* 0x000fe40007f1e0ff */
[----:B------:R-:W-:-:S03]  /*37b0*/  LOP3.LUT R5, R2, R59, R61, 0xfe, !PT ;  /* 0x0000003b02057212 */ /* 0x000fc600078efe3d */
[----:B------:R-:W-:Y:S01]  /*37c0*/  IMAD.X R71, RZ, RZ, R3, P0 ;  /* 0x000000ffff477224 */ /* 0x000fe200000e0603 */
[----:B------:R-:W-:Y:S02]  /*37d0*/  ISETP.NE.AND P0, PT, R14, RZ, PT ;  /* 0x000000ff0e00720c */ /* 0x000fe40003f05270 */
[----:B------:R-:W-:Y:S02]  /*37e0*/  LOP3.LUT R3, R62, R64, RZ, 0xfc, !PT ;  /* 0x000000403e037212 */ /* 0x000fe400078efcff */
[----:B------:R-:W-:Y:S02]  /*37f0*/  SEL R68, R73, RZ, P0 ;  /* 0x000000ff49447207 */ /* 0x000fe40000000000 */
        /* <DEDUP_REMOVED lines=31> */
.L_x_5:
[----:B------:R-:W-:Y:S05]  /*39f0*/  WARPSYNC.ALL ;  /* 0x0000000000007948 */ /* 0x000fea0003800000 */
[----:B------:R-:W-:Y:S01]  /*3a00*/  BAR.SYNC.DEFER_BLOCKING 0x0 ;  /* 0x0000000000007b1d */ /* 0x000fe20000010000 */
[C---:B------:R-:W-:Y:S02]  /*3a10*/  LEA R13, P0, R70.reuse, R74, 0x2 ;  /* 0x0000004a460d7211 */ /* 0x040fe400078010ff */
[----:B------:R-:W-:Y:S02]  /*3a20*/  SHF.L.U64.HI R22, R23, 0x2, R22 ;  /* 0x0000000217167819 */ /* 0x000fe40000010216 */
[----:B------:R-:W-:-:S02]  /*3a30*/  LEA.HI.X R70, R70, R75, R71, 0x2, P0 ;  /* 0x0000004b46467211 */ /* 0x000fc400000f1447 */
[CC--:B------:R-:W-:Y:S02]  /*3a40*/  LEA R11, P0, R63.reuse, R74.reuse, 0x2 ;  /* 0x0000004a3f0b7211 */ /* 0x0c0fe400078010ff */
[----:B------:R-:W-:Y:S02]  /*3a50*/  LOP3.LUT R67, R122, R22, R67, 0xfe, !PT ;  /* 0x000000167a437212 */ /* 0x000fe400078efe43 */
        /* <DEDUP_REMOVED lines=22> */
[----:B------:R-:W-:Y:S01]  /*3bc0*/  LEA.HI.X R5, R9, R5, R0, 0x4, P0 ;  /* 0x0000000509057211 */ /* 0x000fe200000f2400 */
[----:B------:R-:W-:Y:S01]  /*3bd0*/  IMAD.SHL.U32 R0, R23, 0x4, RZ ;  /* 0x0000000417007824 */ /* 0x000fe200078e00ff */
[----:B------:R-:W-:-:S04]  /*3be0*/  LEA R4, P0, R37, R4, 0x4 ;  /* 0x0000000425047211 */ /* 0x000fc800078020ff */
[----:B------:R-:W-:Y:S02]  /*3bf0*/  LOP3.LUT R66, R121, R0, R66, 0xfe, !PT ;  /* 0x0000000079427212 */ /* 0x000fe400078efe42 */
[----:B------:R-:W-:Y:S02]  /*3c00*/  LEA.HI.X R37, R37, R60, R36, 0x4, P0 ;  /* 0x0000003c25257211 */ /* 0x000fe400000f2424 */
[----:B------:R-:W-:-:S04]  /*3c10*/  LEA R2, P0, R66, R74, 0x2 ;  /* 0x0000004a42027211 */ /* 0x000fc800078010ff */
[----:B------:R-:W-:Y:S02]  /*3c20*/  LEA.HI.X R3, R66, R75, R67, 0x2, P0 ;  /* 0x0000004b42037211 */ /* 0x000fe400000f1443 */
[----:B------:R-:W-:-:S03]  /*3c30*/  IADD3 R20, P0, R20, R149, RZ ;  /* 0x0000009514147210 */ /* 0x000fc60007f1e0ff */
[----:B------:R-:W5:Y:S02]  /*3c40*/  LDG.E.EL R40, desc[UR4][R2.64] ;  /* 0x0000000402287981 */ /* 0x000f64000c2e1900 */
[----:B------:R-:W-:Y:S01]  /*3c50*/  IMAD.X R21, R17, 0x1, R150, P0 ;  /* 0x0000000111157824 */ /* 0x000fe200000e0696 */
[----:B------:R-:W-:-:S04]  /*3c60*/  IADD3 R16, P0, R16, R149, RZ ;  /* 0x0000009510107210 */ /* 0x000fc80007f1e0ff */
[----:B------:R0:W5:Y:S01]  /*3c70*/  LDG.E.EL R22, desc[UR4][R20.64] ;  /* 0x0000000414167981 */ /* 0x000162000c2e1900 */
        /* <DEDUP_REMOVED lines=13> */
[----:B------:R-:W-:-:S05]  /*3d50*/  IADD3 R4, P0, R4, R147, RZ ;  /* 0x0000009304047210 */ /* 0x000fca0007f1e0ff */
[----:B------:R-:W-:Y:S01]  /*3d60*/  IMAD.X R5, R37, 0x1, R148, P0 ;  /* 0x0000000125057824 */ /* 0x000fe200000e0694 */
[----:B------:R-:W-:Y:S01]  /*3d70*/  ISETP.NE.AND P0, PT, R43, RZ, PT ;  /* 0x000000ff2b00720c */ /* 0x000fe20003f05270 */
[----:B------:R0:W5:Y:S03]  /*3d80*/  LDG.E.EL R37, desc[UR4][R6.64] ;  /* 0x0000000406257981 */ /* 0x000166000c2e1900 */
        /* <DEDUP_REMOVED lines=9> */
[----:B------:R-:W-:Y:S02]  /*3e20*/  ISETP.NE.AND P0, PT, R39, RZ, PT ;  /* 0x000000ff2700720c */ /* 0x000fe40003f05270 */
[----:B------:R0:W5:Y:S02]  /*3e30*/  LDG.E.EL R39, desc[UR4][R4.64] ;  /* 0x0000000404277981 */ /* 0x000164000c2e1900 */
        /* <DEDUP_REMOVED lines=9> */
[----:B------:R-:W-:-:S04]  /*3ed0*/  FSETP.LT.AND P0, PT, R125, 4, P1 ;  /* 0x408000007d00780b */ /* 0x000fc80000f01000 */
[----:B------:R-:W-:-:S04]  /*3ee0*/  FSETP.GE.AND P0, PT, R125, RZ, P0 ;  /* 0x000000ff7d00720b */ /* 0x000fc80000706000 */
[----:B------:R-:W-:Y:S02]  /*3ef0*/  SEL R41, R97, RZ, P0 ;  /* 0x000000ff61297207 */ /* 0x000fe40000000000 */
[----:B------:R-:W-:Y:S02]  /*3f00*/  SEL R97, R96, RZ, P0 ;  /* 0x000000ff60617207 */ /* 0x000fe40000000000 */
[----:B------:R-:W-:-:S04]  /*3f10*/  SHF.R.U32.HI R58, RZ, 0x1d, R41 ;  /* 0x0000001dff3a7819 */ /* 0x000fc80000011629 */
        /* <DEDUP_REMOVED lines=41> */
[----:B------:R-:W-:Y:S02]  /*41b0*/  IADD3 R65, P6, R65, R106, RZ ;  /* 0x0000006a41417210 */ /* 0x000fe40007fde0ff */
[----:B------:R-:W-:Y:S02]  /*41c0*/  LOP3.LUT R67, R58, R43, RZ, 0xfc, !PT ;  /* 0x0000002b3a437212 */ /* 0x000fe400078efcff */
[----:B------:R-:W-:Y:S01]  /*41d0*/  LOP3.LUT R69, R66, R65, RZ, 0xfc, !PT ;  /* 0x0000004142457212 */ /* 0x000fe200078efcff */
[----:B------:R-:W-:Y:S01]  /*41e0*/  IMAD.X R68, RZ, RZ, R68, P6 ;  /* 0x000000ffff447224 */ /* 0x000fe200030e0644 */
[----:B------:R-:W-:Y:S02]  /*41f0*/  LOP3.LUT R67, R67, R23, R26, 0xfe, !PT ;  /* 0x0000001743437212 */ /* 0x000fe400078efe1a */
[----:B0-----:R-:W-:Y:S02]  /*4200*/  LOP3.LUT R20, R41, R60, RZ, 0xfc, !PT ;  /* 0x0000003c29147212 */ /* 0x001fe400078efcff */
[----:B-1----:R-:W-:-:S02]  /*4210*/  LOP3.LUT R17, R63, R68, RZ, 0xfc, !PT ;  /* 0x000000443f117212 */ /* 0x002fc400078efcff */
[----:B--2---:R-:W-:Y:S02]  /*4220*/  LOP3.LUT R12, R69, R62, R61, 0xfe, !PT ;  /* 0x0000003e450c7212 */ /* 0x004fe400078efe3d */
[----:B---3--:R-:W-:Y:S02]  /*4230*/  LOP3.LUT R11, R20, R0, R27, 0xfe, !PT ;  /* 0x00000000140b7212 */ /* 0x008fe400078efe1b */
[----:B----4-:R-:W-:Y:S02]  /*4240*/  LOP3.LUT R8, R17, R59, R64, 0xfe, !PT ;  /* 0x0000003b11087212 */ /* 0x010fe400078efe40 */
        /* <DEDUP_REMOVED lines=21> */
.L_x_6:
[----:B------:R-:W-:Y:S05]  /*43a0*/  WARPSYNC.ALL ;  /* 0x0000000000007948 */ /* 0x000fea0003800000 */
[----:B------:R-:W-:Y:S01]  /*43b0*/  BAR.SYNC.DEFER_BLOCKING 0x0 ;  /* 0x0000000000007b1d */ /* 0x000fe20000010000 */
[----:B------:R-:W-:Y:S02]  /*43c0*/  ISETP.NE.AND P6, PT, R30, RZ, PT ;  /* 0x000000ff1e00720c */ /* 0x000fe40003fc5270 */
[----:B------:R-:W-:Y:S02]  /*43d0*/  SEL R71, R81, RZ, P0 ;  /* 0x000000ff51477207 */ /* 0x000fe40000000000 */
[----:B------:R-:W-:-:S02]  /*43e0*/  SEL R67, R77, RZ, P6 ;  /* 0x000000ff4d437207 */ /* 0x000fc40003000000 */
[----:B------:R-:W-:Y:S02]  /*43f0*/  SEL R77, R76, RZ, P6 ;  /* 0x000000ff4c4d7207 */ /* 0x000fe40003000000 */
[----:B------:R-:W-:Y:S02]  /*4400*/  SHF.R.U32.HI R2, RZ, 0x1d, R67 ;  /* 0x0000001dff027819 */ /* 0x000fe40000011643 */
[----:B------:R-:W-:Y:S02]  /*4410*/  SEL R81, R80, RZ, P0 ;  /* 0x000000ff50517207 */ /* 0x000fe40000000000 */
[----:B------:R-:W-:Y:S02]  /*4420*/  LOP3.LUT R76, R2, 0x4, RZ, 0xc0, !PT ;  /* 0x00000004024c7812 */ /* 0x000fe400078ec0ff */
[----:B------:R-:W-:Y:S02]  /*4430*/  SHF.R.U32.HI R2, RZ, 0x1d, R71 ;  /* 0x0000001dff027819 */ /* 0x000fe40000011647 */
[----:B------:R-:W-:-:S02]  /*4440*/  IADD3 R76, P6, R76, R77, RZ ;  /* 0x0000004d4c4c7210 */ /* 0x000fc40007fde0ff */
[----:B------:R-:W-:Y:S02]  /*4450*/  LOP3.LUT R80, R2, 0x4, RZ, 0xc0, !PT ;  /* 0x0000000402507812 */ /* 0x000fe400078ec0ff */
[----:B------:R-:W-:Y:S01]  /*4460*/  SEL R82, R82, RZ, P1 ;  /* 0x000000ff52527207 */ /* 0x000fe20000800000 */
[----:B------:R-:W-:Y:S01]  /*4470*/  IMAD.X R67, RZ, RZ, R67, P6 ;  /* 0x000000ffff437224 */ /* 0x000fe200030e0643 */
[----:B------:R-:W-:Y:S02]  /*4480*/  ISETP.NE.AND P6, PT, R31, RZ, PT ;  /* 0x000000ff1f00720c */ /* 0x000fe40003fc5270 */
[----:B------:R-:W-:Y:S02]  /*4490*/  SEL R9, R87, RZ, P3 ;  /* 0x000000ff57097207 */ /* 0x000fe40001800000 */
[----:B------:R-:W-:Y:S02]  /*44a0*/  SEL R72, R79, RZ, P6 ;  /* 0x000000ff4f487207 */ /* 0x000fe40003000000 */
[----:B------:R-:W-:-:S02]  /*44b0*/  SEL R78, R78, RZ, P6 ;  /* 0x000000ff4e4e7207 */ /* 0x000fc40003000000 */
[----:B------:R-:W-:Y:S02]  /*44c0*/  SHF.R.U32.HI R17, RZ, 0x1d, R72 ;  /* 0x0000001dff117819 */ /* 0x000fe40000011648 */
[----:B------:R-:W-:Y:S02]  /*44d0*/  SEL R84, R84, RZ, P2 ;  /* 0x000000ff54547207 */ /* 0x000fe40001000000 */
[----:B------:R-:W-:Y:S02]  /*44e0*/  LOP3.LUT R17, R17, 0x4, RZ, 0xc0, !PT ;  /* 0x0000000411117812 */ /* 0x000fe400078ec0ff */
[----:B------:R-:W-:Y:S02]  /*44f0*/  SHF.R.U32.HI R70, RZ, 0x1d, R9 ;  /* 0x0000001dff467819 */ /* 0x000fe40000011609 */
[----:B------:R-:W-:Y:S02]  /*4500*/  IADD3 R17, P6, R17, R78, RZ ;  /* 0x0000004e11117210 */ /* 0x000fe40007fde0ff */
[----:B------:R-:W-:-:S02]  /*4510*/  SEL R78, R83, RZ, P1 ;  /* 0x000000ff534e7207 */ /* 0x000fc40000800000 */
[----:B------:R-:W-:Y:S01]  /*4520*/  SEL R2, R89, RZ, P4 ;  /* 0x000000ff59027207 */ /* 0x000fe20002000000 */
[----:B------:R-:W-:Y:S01]  /*4530*/  IMAD.X R72, RZ, RZ, R72, P6 ;  /* 0x000000ffff487224 */ /* 0x000fe200030e0648 */
[----:B------:R-:W-:Y:S02]  /*4540*/  SHF.R.U32.HI R69, RZ, 0x1d, R78 ;  /* 0x0000001dff457819 */ /* 0x000fe4000001164e */
[----:B------:R-:W-:Y:S02]  /*4550*/  IADD3 R80, P6, R80, R81, RZ ;  /* 0x0000005150507210 */ /* 0x000fe40007fde0ff */
[----:B------:R-:W-:Y:S02]  /*4560*/  LOP3.LUT R69, R69, 0x4, RZ, 0xc0, !PT ;  /* 0x0000000445457812 */ /* 0x000fe400078ec0ff */
[----:B------:R-:W-:Y:S01]  /*4570*/  SEL R87, R86, RZ, P3 ;  /* 0x000000ff56577207 */ /* 0x000fe20001800000 */
[----:B------:R-:W-:Y:S01]  /*4580*/  IMAD.X R71, RZ, RZ, R71, P6 ;  /* 0x000000ffff477224 */ /* 0x000fe200030e0647 */
[----:B------:R-:W-:-:S02]  /*4590*/  IADD3 R69, P6, R69, R82, RZ ;  /* 0x0000005245457210 */ /* 0x000fc40007fde0ff */
[----:B------:R-:W-:Y:S02]  /*45a0*/  SEL R82, R85, RZ, P2 ;  /* 0x000000ff55527207 */ /* 0x000fe40001000000 */
[----:B------:R-:W-:Y:S01]  /*45b0*/  LOP3.LUT R70, R70, 0x4, RZ, 0xc0, !PT ;  /* 0x0000000446467812 */ /* 0x000fe200078ec0ff */
[----:B------:R-:W-:Y:S01]  /*45c0*/  IMAD.X R78, RZ, RZ, R78, P6 ;  /* 0x000000ffff4e7224 */ /* 0x000fe200030e064e */
[----:B------:R-:W-:Y:S02]  /*45d0*/  SHF.R.U32.HI R73, RZ, 0x1d, R82 ;  /* 0x0000001dff497819 */ /* 0x000fe40000011652 */
[----:B------:R-:W-:Y:S02]  /*45e0*/  SHF.R.U32.HI R89, RZ, 0x1d, R2 ;  /* 0x0000001dff597819 */ /* 0x000fe40000011602 */
[----:B------:R-:W-:Y:S02]  /*45f0*/  LOP3.LUT R73, R73, 0x4, RZ, 0xc0, !PT ;  /* 0x0000000449497812 */ /* 0x000fe400078ec0ff */
[----:B------:R-:W-:-:S02]  /*4600*/  SEL R88, R88, RZ, P4 ;  /* 0x000000ff58587207 */ /* 0x000fc40002000000 */
[----:B------:R-:W-:Y:S02]  /*4610*/  IADD3 R73, P6, R73, R84, RZ ;  /* 0x0000005449497210 */ /* 0x000fe40007fde0ff */
[----:B------:R-:W-:Y:S02]  /*4620*/  LOP3.LUT R89, R89, 0x4, RZ, 0xc0, !PT ;  /* 0x0000000459597812 */ /* 0x000fe400078ec0ff */
[----:B------:R-:W-:Y:S01]  /*4630*/  LOP3.LUT R5, R80, R69, RZ, 0xfc, !PT ;  /* 0x0000004550057212 */ /* 0x000fe200078efcff */
[----:B------:R-:W-:Y:S01]  /*4640*/  IMAD.X R82, RZ, RZ, R82, P6 ;  /* 0x000000ffff527224 */ /* 0x000fe200030e0652 */
[----:B------:R-:W-:Y:S02]  /*4650*/  IADD3 R70, P6, R70, R87, RZ ;  /* 0x0000005746467210 */ /* 0x000fe40007fde0ff */
[----:B------:R-:W-:Y:S02]  /*4660*/  SEL R87, R91, RZ, P5 ;  /* 0x000000ff5b577207 */ /* 0x000fe40002800000 */
[----:B------:R-:W-:Y:S01]  /*4670*/  SEL R91, R90, RZ, P5 ;  /* 0x000000ff5a5b7207 */ /* 0x000fe20002800000 */
[----:B------:R-:W-:Y:S01]  /*4680*/  IMAD.X R9, RZ, RZ, R9, P6 ;  /* 0x000000ffff097224 */ /* 0x000fe200030e0609 */
[----:B------:R-:W-:-:S02]  /*4690*/  SHF.R.U32.HI R86, RZ, 0x1d, R87 ;  /* 0x0000001dff567819 */ /* 0x000fc40000011657 */
[----:B------:R-:W-:Y:S02]  /*46a0*/  IADD3 R89, P6, R89, R88, RZ ;  /* 0x0000005859597210 */ /* 0x000fe40007fde0ff */
[----:B------:R-:W-:Y:S02]  /*46b0*/  LOP3.LUT R86, R86, 0x4, RZ, 0xc0, !PT ;  /* 0x0000000456567812 */ /* 0x000fe400078ec0ff */
[----:B------:R-:W-:Y:S01]  /*46c0*/  LOP3.LUT R5, R5, R76, R17, 0xfe, !PT ;  /* 0x0000004c05057212 */ /* 0x000fe200078efe11 */
[----:B------:R-:W-:Y:S01]  /*46d0*/  IMAD.X R88, RZ, RZ, R2, P6 ;  /* 0x000000ffff587224 */ /* 0x000fe200030e0602 */
[----:B------:R-:W-:Y:S02]  /*46e0*/  IADD3 R86, P6, R86, R91, RZ ;  /* 0x0000005b56567210 */ /* 0x000fe40007fde0ff */
[----:B------:R-:W-:Y:S02]  /*46f0*/  LOP3.LUT R4, R71, R78, RZ, 0xfc, !PT ;  /* 0x0000004e47047212 */ /* 0x000fe400078efcff */
[----:B------:R-:W-:Y:S01]  /*4700*/  LOP3.LUT R2, R89, R86, RZ, 0xfc, !PT ;  /* 0x0000005659027212 */ /* 0x000fe200078efcff */
[----:B------:R-:W-:Y:S01]  /*4710*/  IMAD.X R87, RZ, RZ, R87, P6 ;  /* 0x000000ffff577224 */ /* 0x000fe200030e0657 */
[----:B------:R-:W-:-:S02]  /*4720*/  LOP3.LUT R4, R4, R67, R72, 0xfe, !PT ;  /* 0x0000004304047212 */ /* 0x000fc400078efe48 */
        /* <DEDUP_REMOVED lines=24> */
.L_x_7:
[-C--:B------:R-:W-:Y:S01]  /*48b0*/  LEA R11, P6, R89, R74.reuse, 0x2 ;  /* 0x0000004a590b7211 */ /* 0x080fe200078c10ff */
[----:B------:R-:W-:Y:S01]  /*48c0*/  FADD R130, -R45, R130 ;  /* 0x000000822d827221 */ /* 0x000fe20000000100 */
[----:B------:R-:W-:Y:S01]  /*48d0*/  P2R R84, PR, RZ, 0x8 ;  /* 0x00000008ff547803 */ /* 0x000fe20000000000 */
[----:B------:R-:W-:Y:S01]  /*48e0*/  FADD R25, -R110, R25 ;  /* 0x000000196e197221 */ /* 0x000fe20000000100 */
[-C--:B------:R-:W-:Y:S01]  /*48f0*/  LEA.HI.X R4, R89, R75.reuse, R88, 0x2, P6 ;  /* 0x0000004b59047211 */ /* 0x080fe200030f1458 */
[----:B------:R-:W-:Y:S01]  /*4900*/  FADD R132, -R55, R132 ;  /* 0x0000008437847221 */ /* 0x000fe20000000100 */
[-C--:B------:R-:W-:Y:S01]  /*4910*/  LEA R7, P6, R80, R74.reuse, 0x2 ;  /* 0x0000004a50077211 */ /* 0x080fe200078c10ff */
[----:B------:R-:W-:Y:S01]  /*4920*/  FADD R126, -R51, R126 ;  /* 0x0000007e337e7221 */ /* 0x000fe20000000100 */
[----:B------:R-:W-:Y:S01]  /*4930*/  ISETP.NE.AND P3, PT, R119, RZ, PT ;  /* 0x000000ff7700720c */ /* 0x000fe20003f65270 */
[----:B------:R-:W-:Y:S01]  /*4940*/  FADD R29, -R52, R29 ;  /* 0x0000001d341d7221 */ /* 0x000fe20000000100 */
[-C--:B------:R-:W-:Y:S01]  /*4950*/  LEA.HI.X R71, R80, R75.reuse, R71, 0x2, P6 ;  /* 0x0000004b50477211 */ /* 0x080fe200030f1447 */
[----:B------:R-:W-:Y:S01]  /*4960*/  FADD R128, -R109, R128 ;  /* 0x000000806d807221 */ /* 0x000fe20000000100 */
[-C--:B------:R-:W-:Y:S01]  /*4970*/  LEA R6, P6, R76, R74.reuse, 0x2 ;  /* 0x0000004a4c067211 */ /* 0x080fe200078c10ff */
[----:B------:R-:W-:Y:S01]  /*4980*/  FADD R125, -R46, R125 ;  /* 0x0000007d2e7d7221 */ /* 0x000fe20000000100 */
[----:B------:R-:W-:Y:S01]  /*4990*/  P2R R83, PR, RZ, 0x2 ;  /* 0x00000002ff537803 */ /* 0x000fe20000000000 */
[----:B------:R-:W-:Y:S01]  /*49a0*/  FADD R127, -R54, R127 ;  /* 0x0000007f367f7221 */ /* 0x000fe20000000100 */
[----:B------:R-:W-:Y:S01]  /*49b0*/  LEA.HI.X R67, R76, R75, R67, 0x2, P6 ;  /* 0x0000004b4c437211 */ /* 0x000fe200030f1443 */
[----:B------:R-:W-:Y:S05]  /*49c0*/  WARPSYNC.ALL ;  /* 0x0000000000007948 */ /* 0x000fea0003800000 */
[----:B------:R-:W-:Y:S01]  /*49d0*/  BAR.SYNC.DEFER_BLOCKING 0x0 ;  /* 0x0000000000007b1d */ /* 0x000fe20000010000 */
[----:B------:R-:W-:Y:S01]  /*49e0*/  LEA R5, P6, R73, R74, 0x2 ;  /* 0x0000004a49057211 */ /* 0x000fe200078c10ff */
[----:B------:R-:W-:Y:S01]  /*49f0*/  FADD R123, -R108, R123 ;  /* 0x0000007b6c7b7221 */ /* 0x000fe20000000100 */
[----:B------:R-:W-:-:S02]  /*4a00*/  ISETP.NE.AND P1, PT, R144, RZ, PT ;  /* 0x000000ff9000720c */ /* 0x000fc40003f25270 */
[-C--:B------:R-:W-:Y:S02]  /*4a10*/  LEA.HI.X R73, R73, R75.reuse, R82, 0x2, P6 ;  /* 0x0000004b49497211 */ /* 0x080fe400030f1452 */
[CC--:B------:R-:W-:Y:S02]  /*4a20*/  LEA R10, P6, R69.reuse, R74.reuse, 0x2 ;  /* 0x0000004a450a7211 */ /* 0x0c0fe400078c10ff */
[----:B------:R-:W-:Y:S02]  /*4a30*/  P2R R81, PR, RZ, 0x20 ;  /* 0x00000020ff517803 */ /* 0x000fe40000000000 */
[----:B------:R-:W-:Y:S02]  /*4a40*/  LEA.HI.X R69, R69, R75, R78, 0x2, P6 ;  /* 0x0000004b45457211 */ /* 0x000fe400030f144e */
[----:B------:R-:W-:Y:S02]  /*4a50*/  LEA R12, P6, R86, R74, 0x2 ;  /* 0x0000004a560c7211 */ /* 0x000fe400078c10ff */
[----:B------:R-:W-:-:S02]  /*4a60*/  ISETP.NE.AND P5, PT, R120, RZ, PT ;  /* 0x000000ff7800720c */ /* 0x000fc40003fa5270 */
[-C--:B------:R-:W-:Y:S02]  /*4a70*/  LEA.HI.X R2, R86, R75.reuse, R87, 0x2, P6 ;  /* 0x0000004b56027211 */ /* 0x080fe400030f1457 */
[C---:B------:R-:W-:Y:S02]  /*4a80*/  LEA R3, P6, R17.reuse, R74, 0x2 ;  /* 0x0000004a11037211 */ /* 0x040fe400078c10ff */
[----:B------:R-:W-:Y:S02]  /*4a90*/  P2R R77, PR, RZ, 0x4 ;  /* 0x00000004ff4d7803 */ /* 0x000fe40000000000 */
[----:B------:R-:W-:Y:S02]  /*4aa0*/  LEA.HI.X R17, R17, R75, R72, 0x2, P6 ;  /* 0x0000004b11117211 */ /* 0x000fe400030f1448 */
[----:B------:R-:W-:Y:S02]  /*4ab0*/  LEA R72, P6, R66, R11, 0x4 ;  /* 0x0000000b42487211 */ /* 0x000fe400078c20ff */
[----:B------:R-:W-:-:S02]  /*4ac0*/  ISETP.NE.AND P2, PT, R143, RZ, PT ;  /* 0x000000ff8f00720c */ /* 0x000fc40003f45270 */
[----:B------:R-:W-:Y:S02]  /*4ad0*/  LEA.HI.X R63, R66, R4, R63, 0x4, P6 ;  /* 0x00000004423f7211 */ /* 0x000fe400030f243f */
[C---:B------:R-:W-:Y:S01]  /*4ae0*/  LEA R4, P6, R58.reuse, R7, 0x4 ;  /* 0x000000073a047211 */ /* 0x040fe200078c20ff */
[----:B------:R-:W0:Y:S01]  /*4af0*/  FRND.FTZ.FLOOR R66, R53 ;  /* 0x0000003500427307 */ /* 0x000e220000215000 */
[----:B------:R-:W-:Y:S02]  /*4b00*/  P2R R79, PR, RZ, 0x10 ;  /* 0x00000010ff4f7803 */ /* 0x000fe40000000000 */
[----:B------:R-:W-:Y:S01]  /*4b10*/  LEA.HI.X R41, R58, R71, R41, 0x4, P6 ;  /* 0x000000473a297211 */ /* 0x000fe200030f2429 */
[----:B------:R-:W-:Y:S01]  /*4b20*/  FMUL R58, R126, R29 ;  /* 0x0000001d7e3a7220 */ /* 0x000fe20000400000 */
[----:B------:R-:W-:Y:S02]  /*4b30*/  LEA R6, P6, R23, R6, 0x4 ;  /* 0x0000000617067211 */ /* 0x000fe400078c20ff */
[----:B------:R-:W-:-:S02]  /*4b40*/  ISETP.NE.AND P4, PT, R146, RZ, PT ;  /* 0x000000ff9200720c */ /* 0x000fc40003f85270 */
[----:B------:R-:W-:Y:S01]  /*4b50*/  LEA.HI.X R23, R23, R67, R0, 0x4, P6 ;  /* 0x0000004317177211 */ /* 0x000fe200030f2400 */
[C---:B------:R-:W-:Y:S01]  /*4b60*/  IMAD.SHL.U32 R0, R61.reuse, 0x4, RZ ;  /* 0x000000043d007824 */ /* 0x040fe200078e00ff */
[C---:B------:R-:W-:Y:S02]  /*4b70*/  LEA R8, P6, R62.reuse, R5, 0x4 ;  /* 0x000000053e087211 */ /* 0x040fe400078c20ff */
[----:B------:R-:W-:Y:S02]  /*4b80*/  SHF.L.U64.HI R61, R61, 0x2, R64 ;  /* 0x000000023d3d7819 */ /* 0x000fe40000010240 */
[----:B------:R-:W-:Y:S01]  /*4b90*/  LEA.HI.X R59, R62, R73, R59, 0x4, P6 ;  /* 0x000000493e3b7211 */ /* 0x000fe200030f243b */
[----:B------:R-:W-:Y:S01]  /*4ba0*/  FRND.FTZ.FLOOR R64, R57 ;  /* 0x0000003900407307 */ /* 0x000fe20000215000 */
[----:B------:R-:W-:Y:S01]  /*4bb0*/  LEA R10, P6, R43, R10, 0x4 ;  /* 0x0000000a2b0a7211 */ /* 0x000fe200078c20ff */
[----:B0-----:R-:W-:Y:S01]  /*4bc0*/  FADD R62, R53, -R66 ;  /* 0x80000042353e7221 */ /* 0x001fe20000000000 */
[----:B------:R-:W-:Y:S01]  /*4bd0*/  LOP3.LUT R70, R121, R0, R70, 0xfe, !PT ;  /* 0x0000000079467212 */ /* 0x000fe200078efe46 */
[----:B------:R-:W-:Y:S01]  /*4be0*/  FMUL R0, R128, R25 ;  /* 0x0000001980007220 */ /* 0x000fe20000400000 */
[----:B------:R-:W-:-:S02]  /*4bf0*/  LEA.HI.X R43, R43, R69, R60, 0x4, P6 ;  /* 0x000000452b2b7211 */ /* 0x000fc400030f243c */
[C---:B------:R-:W-:Y:S01]  /*4c00*/  LEA R12, P6, R65.reuse, R12, 0x4 ;  /* 0x0000000c410c7211 */ /* 0x040fe200078c20ff */
[----:B------:R-:W-:Y:S01]  /*4c10*/  FRND.FTZ.FLOOR R69, R50 ;  /* 0x0000003200457307 */ /* 0x000fe20000215000 */
[----:B------:R-:W-:Y:S02]  /*4c20*/  LOP3.LUT R9, R122, R61, R9, 0xfe, !PT ;  /* 0x0000003d7a097212 */ /* 0x000fe400078efe09 */
[----:B------:R-:W-:Y:S02]  /*4c30*/  LEA.HI.X R65, R65, R2, R68, 0x4, P6 ;  /* 0x0000000241417211 */ /* 0x000fe400030f2444 */
[C---:B------:R-:W-:Y:S02]  /*4c40*/  LEA R20, P6, R26.reuse, R3, 0x4 ;  /* 0x000000031a147211 */ /* 0x040fe400078c20ff */
[----:B------:R-:W-:Y:S01]  /*4c50*/  P2R R85, PR, RZ, 0x1 ;  /* 0x00000001ff557803 */ /* 0x000fe20000000000 */
[----:B------:R-:W0:Y:S01]  /*4c60*/  FRND.FTZ.FLOOR R61, R46 ;  /* 0x0000002e003d7307 */ /* 0x000e220000215000 */
[----:B------:R-:W-:-:S02]  /*4c70*/  LEA.HI.X R27, R26, R17, R27, 0x4, P6 ;  /* 0x000000111a1b7211 */ /* 0x000fc400030f241b */
[----:B------:R-:W-:Y:S02]  /*4c80*/  LEA R74, P6, R70, R74, 0x2 ;  /* 0x0000004a464a7211 */ /* 0x000fe400078c10ff */
[----:B------:R-:W-:Y:S02]  /*4c90*/  ISETP.NE.AND P0, PT, R118, RZ, PT ;  /* 0x000000ff7600720c */ /* 0x000fe40003f05270 */
[----:B------:R-:W-:Y:S01]  /*4ca0*/  LEA.HI.X R75, R70, R75, R9, 0x2, P6 ;  /* 0x0000004b464b7211 */ /* 0x000fe200030f1409 */
[----:B------:R-:W-:Y:S01]  /*4cb0*/  FRND.FTZ.FLOOR R68, R49 ;  /* 0x0000003100447307 */ /* 0x000fe20000215000 */
[----:B------:R-:W-:Y:S02]  /*4cc0*/  IADD3 R2, P6, R72, R149, RZ ;  /* 0x0000009548027210 */ /* 0x000fe40007fde0ff */
[----:B------:R-:W-:Y:S01]  /*4cd0*/  FSEL R0, R0, RZ, P0 ;  /* 0x000000ff00007208 */ /* 0x000fe20000000000 */
[----:B------:R-:W2:Y:S01]  /*4ce0*/  LDG.E.EL R74, desc[UR4][R74.64] ;  /* 0x000000044a4a7981 */ /* 0x000ea2000c2e1900 */
[----:B------:R-:W-:Y:S01]  /*4cf0*/  ISETP.NE.AND P0, PT, R85, RZ, PT ;  /* 0x000000ff5500720c */ /* 0x000fe20003f05270 */
[----:B------:R-:W-:Y:S01]  /*4d00*/  IMAD.X R3, R63, 0x1, R150, P6 ;  /* 0x000000013f037824 */ /* 0x000fe200030e0696 */
[----:B------:R-:W-:Y:S01]  /*4d10*/  IADD3 R4, P6, R4, R149, RZ ;  /* 0x0000009504047210 */ /* 0x000fe20007fde0ff */
[----:B0-----:R-:W-:Y:S01]  /*4d20*/  FADD R61, R46, -R61 ;  /* 0x8000003d2e3d7221 */ /* 0x001fe20000000000 */
[----:B------:R-:W0:Y:S01]  /*4d30*/  FRND.FTZ.FLOOR R63, R48 ;  /* 0x00000030003f7307 */ /* 0x000e220000215000 */
[----:B------:R-:W-:-:S02]  /*4d40*/  FADD R46, R57, -R64 ;  /* 0x80000040392e7221 */ /* 0x000fc40000000000 */
[----:B------:R-:W-:Y:S01]  /*4d50*/  IMAD.X R5, R41, 0x1, R150, P6 ;  /* 0x0000000129057824 */ /* 0x000fe200030e0696 */
[----:B------:R-:W-:-:S04]  /*4d60*/  IADD3 R6, P6, R6, R149, RZ ;  /* 0x0000009506067210 */ /* 0x000fc80007fde0ff */
[----:B------:R-:W1:Y:S01]  /*4d70*/  FRND.FTZ.FLOOR R41, R110 ;  /* 0x0000006e00297307 */ /* 0x000e620000215000 */
[--C-:B------:R-:W-:Y:S01]  /*4d80*/  IMAD.X R7, R23, 0x1, R150.reuse, P6 ;  /* 0x0000000117077824 */ /* 0x100fe200030e0696 */
[----:B------:R-:W-:Y:S01]  /*4d90*/  IADD3 R8, P6, R8, R149, RZ ;  /* 0x0000009508087210 */ /* 0x000fe20007fde0ff */
[----:B------:R-:W3:Y:S04]  /*4da0*/  LDG.E.EL R5, desc[UR4][R4.64] ;  /* 0x0000000404057981 */ /* 0x000ee8000c2e1900 */
[----:B------:R-:W-:Y:S01]  /*4db0*/  IMAD.X R9, R59, 0x1, R150, P6 ;  /* 0x000000013b097824 */ /* 0x000fe200030e0696 */
[----:B------:R-:W-:Y:S01]  /*4dc0*/  IADD3 R10, P6, R10, R147, RZ ;  /* 0x000000930a0a7210 */ /* 0x000fe20007fde0ff */
[----:B------:R-:W-:Y:S01]  /*4dd0*/  FADD R59, -R47, R124 ;  /* 0x0000007c2f3b7221 */ /* 0x000fe20000000100 */
[----:B0-----:R-:W-:Y:S01]  /*4de0*/  FADD R63, R48, -R63 ;  /* 0x8000003f303f7221 */ /* 0x001fe20000000000 */
[----:B------:R-:W4:Y:S02]  /*4df0*/  LDG.E.EL R6, desc[UR4][R6.64] ;  /* 0x0000000406067981 */ /* 0x000f24000c2e1900 */
[----:B------:R-:W-:-:S02]  /*4e00*/  IMAD.X R11, R43, 0x1, R148, P6 ;  /* 0x000000012b0b7824 */ /* 0x000fc400030e0694 */
[----:B------:R-:W-:Y:S01]  /*4e10*/  FADD R43, -R48, R19 ;  /* 0x00000013302b7221 */ /* 0x000fe20000000100 */
[----:B------:R-:W-:Y:S01]  /*4e20*/  IADD3 R12, P6, R12, R147, RZ ;  /* 0x000000930c0c7210 */ /* 0x000fe20007fde0ff */
[----:B------:R-:W-:Y:S01]  /*4e30*/  FADD R48, R66, 1 ;  /* 0x3f80000042307421 */ /* 0x000fe20000000000 */
[----:B------:R-:W2:Y:S01]  /*4e40*/  LDG.E.EL R8, desc[UR4][R8.64] ;  /* 0x0000000408087981 */ /* 0x000ea2000c2e1900 */
[C---:B------:R-:W-:Y:S01]  /*4e50*/  FMUL R60, R130.reuse, R43 ;  /* 0x0000002b823c7220 */ /* 0x040fe20000400000 */
[----:B------:R-:W-:Y:S01]  /*4e60*/  FMUL R130, R130, R63 ;  /* 0x0000003f82827220 */ /* 0x000fe20000400000 */
[----:B------:R-:W-:Y:S01]  /*4e70*/  IMAD.X R13, R65, 0x1, R148, P6 ;  /* 0x00000001410d7824 */ /* 0x000fe200030e0694 */
[----:B------:R-:W-:Y:S01]  /*4e80*/  IADD3 R20, P6, R20, R147, RZ ;  /* 0x0000009314147210 */ /* 0x000fe20007fde0ff */
[----:B------:R-:W-:Y:S01]  /*4e90*/  FADD R48, -R53, R48 ;  /* 0x0000003035307221 */ /* 0x000fe20000000100 */
[----:B------:R-:W-:Y:S01]  /*4ea0*/  FSEL R60, R60, RZ, P3 ;  /* 0x000000ff3c3c7208 */ /* 0x000fe20001800000 */
[----:B------:R-:W2:Y:S01]  /*4eb0*/  LDG.E.EL R10, desc[UR4][R10.64] ;  /* 0x000000040a0a7981 */ /* 0x000ea2000c2e1900 */
[----:B------:R-:W-:Y:S01]  /*4ec0*/  ISETP.NE.AND P3, PT, R28, RZ, PT ;  /* 0x000000ff1c00720c */ /* 0x000fe20003f65270 */
[----:B------:R-:W-:Y:S01]  /*4ed0*/  IMAD.X R21, R27, 0x1, R148, P6 ;  /* 0x000000011b157824 */ /* 0x000fe200030e0694 */
[----:B------:R-:W0:Y:S01]  /*4ee0*/  FRND.FTZ.FLOOR R28, R109 ;  /* 0x0000006d001c7307 */ /* 0x000e220000215000 */
[----:B------:R-:W-:Y:S01]  /*4ef0*/  FADD R27, -R56, R15 ;  /* 0x0000000f381b7221 */ /* 0x000fe20000000100 */
[----:B------:R-:W-:Y:S01]  /*4f00*/  ISETP.NE.AND P6, PT, R117, RZ, PT ;  /* 0x000000ff7500720c */ /* 0x000fe20003fc5270 */
[----:B------:R-:W2:Y:S02]  /*4f10*/  LDG.E.EL R12, desc[UR4][R12.64] ;  /* 0x000000040c0c7981 */ /* 0x000ea4000c2e1900 */
[----:B------:R-:W-:Y:S01]  /*4f20*/  FMUL R26, R132, R27 ;  /* 0x0000001b841a7220 */ /* 0x000fe20000400000 */
[----:B------:R-:W-:Y:S01]  /*4f30*/  FSEL R58, R58, RZ, P6 ;  /* 0x000000ff3a3a7208 */ /* 0x000fe20003000000 */
[----:B------:R-:W2:Y:S01]  /*4f40*/  LDG.E.EL R20, desc[UR4][R20.64] ;  /* 0x0000000414147981 */ /* 0x000ea2000c2e1900 */
[----:B------:R-:W-:Y:S01]  /*4f50*/  ISETP.NE.AND P6, PT, R42, RZ, PT ;  /* 0x000000ff2a00720c */ /* 0x000fe20003fc5270 */
[----:B-1----:R-:W-:Y:S01]  /*4f60*/  FADD R42, R110, -R41 ;  /* 0x800000296e2a7221 */ /* 0x002fe20000000000 */
[----:B------:R-:W-:-:S02]  /*4f70*/  FSEL R26, R26, RZ, P5 ;  /* 0x000000ff1a1a7208 */ /* 0x000fc40002800000 */
[----:B------:R-:W-:Y:S01]  /*4f80*/  ISETP.NE.AND P5, PT, R35, RZ, PT ;  /* 0x000000ff2300720c */ /* 0x000fe20003fa5270 */
[----:B------:R-:W-:Y:S01]  /*4f90*/  FMUL R41, R128, R42 ;  /* 0x0000002a80297220 */ /* 0x000fe20000400000 */
[----:B0-----:R-:W-:Y:S02]  /*4fa0*/  FADD R15, R109, -R28 ;  /* 0x8000001c6d0f7221 */ /* 0x001fe40000000000 */
[----:B------:R-:W0:Y:S02]  /*4fb0*/  FRND.FTZ.FLOOR R28, R55 ;  /* 0x00000037001c7307 */ /* 0x000e240000215000 */
[----:B------:R-:W-:-:S05]  /*4fc0*/  FMUL R17, R15, R25 ;  /* 0x000000190f117220 */ /* 0x000fca0000400000 */
[----:B------:R-:W-:Y:S02]  /*4fd0*/  FSEL R17, R17, RZ, P1 ;  /* 0x000000ff11117208 */ /* 0x000fe40000800000 */
[----:B------:R-:W-:Y:S02]  /*4fe0*/  ISETP.NE.AND P1, PT, R32, RZ, PT ;  /* 0x000000ff2000720c */ /* 0x000fe40003f25270 */
[----:B------:R-:W1:Y:S01]  /*4ff0*/  FRND.FTZ.FLOOR R32, R51 ;  /* 0x0000003300207307 */ /* 0x000e620000215000 */
[----:B0-----:R-:W-:Y:S01]  /*5000*/  FADD R23, R55, -R28 ;  /* 0x8000001c37177221 */ /* 0x001fe20000000000 */
[----:B------:R-:W-:Y:S01]  /*5010*/  FADD R28, R50, -R69 ;  /* 0x80000045321c7221 */ /* 0x000fe20000000000 */
[----:B------:R-:W-:-:S05]  /*5020*/  FADD R69, R69, 1 ;  /* 0x3f80000045457421 */ /* 0x000fca0000000000 */
[----:B------:R-:W0:Y:S01]  /*5030*/  FRND.FTZ.FLOOR R55, R52 ;  /* 0x0000003400377307 */ /* 0x000e220000215000 */
[----:B------:R-:W-:Y:S01]  /*5040*/  FMUL R19, R23, R27 ;  /* 0x0000001b17137220 */ /* 0x000fe20000400000 */
[----:B------:R-:W-:Y:S01]  /*5050*/  FMUL R25, R125, R28 ;  /* 0x0000001c7d197220 */ /* 0x000fe20000400000 */
[----:B------:R-:W-:-:S03]  /*5060*/  FADD R50, -R50, R69 ;  /* 0x0000004532327221 */ /* 0x000fc60000000100 */
[----:B------:R-:W-:Y:S01]  /*5070*/  FSEL R19, R19, RZ, P4 ;  /* 0x000000ff13137208 */ /* 0x000fe20002000000 */
[----:B-1----:R-:W-:Y:S01]  /*5080*/  FADD R32, R51, -R32 ;  /* 0x8000002033207221 */ /* 0x002fe20000000000 */
[----:B------:R-:W-:Y:S01]  /*5090*/  ISETP.NE.AND P4, PT, R14, RZ, PT ;  /* 0x000000ff0e00720c */ /* 0x000fe20003f85270 */
[----:B------:R-:W1:Y:S01]  /*50a0*/  FRND.FTZ.FLOOR R51, R56 ;  /* 0x0000003800337307 */ /* 0x000e620000215000 */
[----:B------:R-:W-:Y:S01]  /*50b0*/  FSEL R25, R25, RZ, P5 ;  /* 0x000000ff19197208 */ /* 0x000fe20002800000 */
[----:B------:R-:W-:Y:S01]  /*50c0*/  FMUL R35, R32, R29 ;  /* 0x0000001d20237220 */ /* 0x000fe20000400000 */
[----:B------:R-:W-:Y:S01]  /*50d0*/  FMUL R14, R28, R61 ;  /* 0x0000003d1c0e7220 */ /* 0x000fe20000400000 */
[----:B------:R-:W-:Y:S01]  /*50e0*/  ISETP.NE.AND P5, PT, R24, RZ, PT ;  /* 0x000000ff1800720c */ /* 0x000fe20003fa5270 */
[----:B------:R-:W-:Y:S01]  /*50f0*/  FMUL R29, R127, R62 ;  /* 0x0000003e7f1d7220 */ /* 0x000fe20000400000 */
[----:B0-----:R-:W-:Y:S01]  /*5100*/  FADD R55, R52, -R55 ;  /* 0x8000003734377221 */ /* 0x001fe20000000000 */
[----:B------:R-:W-:Y:S01]  /*5110*/  FSEL R35, R35, RZ, P2 ;  /* 0x000000ff23237208 */ /* 0x000fe20001000000 */
[----:B------:R-:W0:Y:S01]  /*5120*/  FRND.FTZ.FLOOR R52, R45 ;  /* 0x0000002d00347307 */ /* 0x000e220000215000 */
[----:B------:R-:W-:Y:S01]  /*5130*/  ISETP.NE.AND P2, PT, R38, RZ, PT ;  /* 0x000000ff2600720c */ /* 0x000fe20003f45270 */
[----:B------:R-:W-:Y:S01]  /*5140*/  FADD R38, R49, -R68 ;  /* 0x8000004431267221 */ /* 0x000fe20000000000 */
[----:B------:R-:W-:Y:S01]  /*5150*/  FSEL R29, R29, RZ, P1 ;  /* 0x000000ff1d1d7208 */ /* 0x000fe20000800000 */
[----:B------:R-:W-:Y:S01]  /*5160*/  FADD R68, R68, 1 ;  /* 0x3f80000044447421 */ /* 0x000fe20000000000 */
[----:B------:R-:W-:Y:S01]  /*5170*/  ISETP.NE.AND P1, PT, R116, RZ, PT ;  /* 0x000000ff7400720c */ /* 0x000fe20003f25270 */
[----:B------:R-:W-:Y:S01]  /*5180*/  FMUL R24, R59, R38 ;  /* 0x000000263b187220 */ /* 0x000fe20000400000 */
[----:B-1----:R-:W-:Y:S01]  /*5190*/  FADD R51, R56, -R51 ;  /* 0x8000003338337221 */ /* 0x002fe20000000000 */
[----:B------:R-:W-:Y:S01]  /*51a0*/  FMUL R27, R126, R55 ;  /* 0x000000377e1b7220 */ /* 0x000fe20000400000 */
[----:B------:R-:W-:Y:S01]  /*51b0*/  FSEL R14, R14, RZ, P0 ;  /* 0x000000ff0e0e7208 */ /* 0x000fe20000000000 */
[-C--:B------:R-:W-:Y:S01]  /*51c0*/  FMUL R61, R61, R50.reuse ;  /* 0x000000323d3d7220 */ /* 0x080fe20000400000 */
[----:B------:R-:W-:Y:S01]  /*51d0*/  FMUL R28, R132, R51 ;  /* 0x00000033841c7220 */ /* 0x000fe20000400000 */
[----:B------:R-:W-:Y:S01]  /*51e0*/  FSEL R24, R24, RZ, P6 ;  /* 0x000000ff18187208 */ /* 0x000fe20003000000 */
[----:B------:R-:W-:Y:S01]  /*51f0*/  FMUL R50, R125, R50 ;  /* 0x000000327d327220 */ /* 0x000fe20000400000 */
[----:B------:R-:W-:Y:S01]  /*5200*/  ISETP.NE.AND P6, PT, R145, RZ, PT ;  /* 0x000000ff9100720c */ /* 0x000fe20003fc5270 */
[----:B0-----:R-:W-:Y:S01]  /*5210*/  FADD R52, R45, -R52 ;  /* 0x800000342d347221 */ /* 0x001fe20000000000 */
[----:B------:R-:W-:-:S02]  /*5220*/  FSEL R28, R28, RZ, P4 ;  /* 0x000000ff1c1c7208 */ /* 0x000fc40002000000 */
[----:B------:R-:W-:Y:S01]  /*5230*/  ISETP.NE.AND P4, PT, R112, RZ, PT ;  /* 0x000000ff7000720c */ /* 0x000fe20003f85270 */
[----:B------:R-:W-:Y:S01]  /*5240*/  FMUL R43, R52, R43 ;  /* 0x0000002b342b7220 */ /* 0x000fe20000400000 */
[----:B------:R-:W-:Y:S02]  /*5250*/  FSEL R27, R27, RZ, P3 ;  /* 0x000000ff1b1b7208 */ /* 0x000fe40001800000 */
[----:B------:R-:W-:Y:S02]  /*5260*/  P2R R70, PR, RZ, 0x10 ;  /* 0x00000010ff467803 */ /* 0x000fe40000000000 */
[----:B------:R-:W-:Y:S02]  /*5270*/  FSEL R65, R43, RZ, P6 ;  /* 0x000000ff2b417208 */ /* 0x000fe40003000000 */
[----:B------:R-:W-:Y:S01]  /*5280*/  ISETP.NE.AND P4, PT, R140, RZ, PT ;  /* 0x000000ff8c00720c */ /* 0x000fe20003f85270 */
[----:B------:R-:W0:Y:S01]  /*5290*/  FRND.FTZ.FLOOR R43, R108 ;  /* 0x0000006c002b7307 */ /* 0x000e220000215000 */
[----:B------:R-:W-:-:S02]  /*52a0*/  ISETP.NE.AND P3, PT, R111, RZ, PT ;  /* 0x000000ff6f00720c */ /* 0x000fc40003f65270 */
[----:B------:R-:W-:Y:S02]  /*52b0*/  P2R R56, PR, RZ, 0x10 ;  /* 0x00000010ff387803 */ /* 0x000fe40000000000 */
[----:B------:R-:W-:Y:S01]  /*52c0*/  ISETP.NE.AND P4, PT, R18, RZ, PT ;  /* 0x000000ff1200720c */ /* 0x000fe20003f85270 */
[----:B------:R-:W-:Y:S01]  /*52d0*/  FMUL R18, R123, R46 ;  /* 0x0000002e7b127220 */ /* 0x000fe20000400000 */
[----:B------:R-:W-:Y:S02]  /*52e0*/  ISETP.NE.AND P0, PT, R141, RZ, PT ;  /* 0x000000ff8d00720c */ /* 0x000fe40003f05270 */
[----:B------:R-:W-:Y:S02]  /*52f0*/  FSEL R67, R130, RZ, P4 ;  /* 0x000000ff82437208 */ /* 0x000fe40002000000 */
[----:B------:R-:W-:Y:S01]  /*5300*/  ISETP.NE.AND P4, PT, R56, RZ, PT ;  /* 0x000000ff3800720c */ /* 0x000fe20003f85270 */
[----:B------:R-:W-:Y:S01]  /*5310*/  FADD R56, R64, 1 ;  /* 0x3f80000040387421 */ /* 0x000fe20000000000 */
[----:B------:R-:W-:Y:S01]  /*5320*/  FSEL R18, R18, RZ, P2 ;  /* 0x000000ff12127208 */ /* 0x000fe20001000000 */
[----:B0-----:R-:W-:-:S02]  /*5330*/  FADD R43, R108, -R43 ;  /* 0x8000002b6c2b7221 */ /* 0x001fc40000000000 */
[----:B------:R-:W-:Y:S01]  /*5340*/  FADD R56, -R57, R56 ;  /* 0x0000003839387221 */ /* 0x000fe20000000100 */
[----:B------:R-:W-:Y:S02]  /*5350*/  ISETP.NE.AND P2, PT, R142, RZ, PT ;  /* 0x000000ff8e00720c */ /* 0x000fe40003f45270 */
[----:B------:R-:W-:Y:S01]  /*5360*/  ISETP.NE.AND P6, PT, R113, RZ, PT ;  /* 0x000000ff7100720c */ /* 0x000fe20003fc5270 */
[-C--:B------:R-:W-:Y:S01]  /*5370*/  FMUL R45, R43, R56.reuse ;  /* 0x000000382b2d7220 */ /* 0x080fe20000400000 */
[----:B------:R-:W-:Y:S01]  /*5380*/  FMUL R56, R123, R56 ;  /* 0x000000387b387220 */ /* 0x000fe20000400000 */
[----:B------:R-:W-:Y:S02]  /*5390*/  FSEL R41, R41, RZ, P5 ;  /* 0x000000ff29297208 */ /* 0x000fe40002800000 */
[----:B------:R-:W-:Y:S02]  /*53a0*/  ISETP.NE.AND P5, PT, R139, RZ, PT ;  /* 0x000000ff8b00720c */ /* 0x000fe40003fa5270 */
[----:B------:R-:W-:-:S02]  /*53b0*/  FSEL R64, R45, RZ, P4 ;  /* 0x000000ff2d407208 */ /* 0x000fc40002000000 */
[----:B------:R-:W0:Y:S01]  /*53c0*/  FRND.FTZ.FLOOR R45, R54 ;  /* 0x00000036002d7307 */ /* 0x000e220000215000 */
[----:B------:R-:W-:Y:S02]  /*53d0*/  ISETP.NE.AND P4, PT, R70, RZ, PT ;  /* 0x000000ff4600720c */ /* 0x000fe40003f85270 */
[----:B------:R-:W-:Y:S02]  /*53e0*/  FSEL R50, R50, RZ, P6 ;  /* 0x000000ff32327208 */ /* 0x000fe40003000000 */
[----:B------:R-:W-:Y:S01]  /*53f0*/  FSEL R57, R56, RZ, P4 ;  /* 0x000000ff38397208 */ /* 0x000fe20002000000 */
[----:B-----5:R-:W-:Y:S01]  /*5400*/  FMUL R155, R155, R64 ;  /* 0x000000409b9b7220 */ /* 0x020fe20000400000 */
[----:B------:R-:W-:Y:S01]  /*5410*/  FMUL R156, R156, R17 ;  /* 0x000000119c9c7220 */ /* 0x000fe20000400000 */
[----:B------:R-:W-:Y:S01]  /*5420*/  FMUL R114, R114, R35 ;  /* 0x0000002372727220 */ /* 0x000fe20000400000 */
[----:B------:R-:W-:Y:S01]  /*5430*/  FMUL R154, R154, R19 ;  /* 0x000000139a9a7220 */ /* 0x000fe20000400000 */
[----:B------:R-:W-:Y:S01]  /*5440*/  FMUL R152, R152, R65 ;  /* 0x0000004198987220 */ /* 0x000fe20000400000 */
[----:B------:R-:W-:Y:S01]  /*5450*/  FMUL R43, R43, R46 ;  /* 0x0000002e2b2b7220 */ /* 0x000fe20000400000 */
[----:B------:R-:W-:Y:S01]  /*5460*/  ISETP.NE.AND P6, PT, R31, RZ, PT ;  /* 0x000000ff1f00720c */ /* 0x000fe20003fc5270 */
[----:B0-----:R-:W-:Y:S01]  /*5470*/  FADD R45, R54, -R45 ;  /* 0x8000002d362d7221 */ /* 0x001fe20000000000 */
[----:B------:R-:W-:Y:S01]  /*5480*/  FMUL R32, R32, R55 ;  /* 0x0000003720207220 */ /* 0x000fe20000400000 */
[----:B------:R-:W-:Y:S01]  /*5490*/  FMUL R23, R23, R51 ;  /* 0x0000003317177220 */ /* 0x000fe20000400000 */
[----:B------:R-:W-:Y:S01]  /*54a0*/  FMUL R15, R15, R42 ;  /* 0x0000002a0f0f7220 */ /* 0x000fe20000400000 */
[-C--:B------:R-:W-:Y:S01]  /*54b0*/  FMUL R53, R45, R48.reuse ;  /* 0x000000302d357220 */ /* 0x080fe20000400000 */
[----:B------:R-:W-:Y:S01]  /*54c0*/  FMUL R48, R127, R48 ;  /* 0x000000307f307220 */ /* 0x000fe20000400000 */
[----:B------:R-:W-:Y:S01]  /*54d0*/  FMUL R52, R63, R52 ;  /* 0x000000343f347220 */ /* 0x000fe20000400000 */
[----:B------:R-:W-:-:S02]  /*54e0*/  ISETP.NE.AND P4, PT, R79, RZ, PT ;  /* 0x000000ff4f00720c */ /* 0x000fc40003f85270 */
[----:B------:R-:W-:Y:S02]  /*54f0*/  FSEL R56, R53, RZ, P2 ;  /* 0x000000ff35387208 */ /* 0x000fe40001000000 */
[----:B------:R-:W-:Y:S02]  /*5500*/  FSEL R66, R48, RZ, P1 ;  /* 0x000000ff30427208 */ /* 0x000fe40000800000 */
[----:B------:R-:W0:Y:S01]  /*5510*/  FRND.FTZ.FLOOR R48, R47 ;  /* 0x0000002f00307307 */ /* 0x000e220000215000 */
[----:B------:R-:W-:Y:S01]  /*5520*/  FMUL R151, R151, R56 ;  /* 0x0000003897977220 */ /* 0x000fe20000400000 */
[----:B------:R-:W-:Y:S01]  /*5530*/  FMUL R45, R45, R62 ;  /* 0x0000003e2d2d7220 */ /* 0x000fe20000400000 */
[----:B------:R-:W-:Y:S01]  /*5540*/  ISETP.NE.AND P2, PT, R77, RZ, PT ;  /* 0x000000ff4d00720c */ /* 0x000fe20003f45270 */
[----:B------:R-:W-:Y:S01]  /*5550*/  FFMA R138, R138, R57, R155 ;  /* 0x000000398a8a7223 */ /* 0x000fe2000000009b */
[----:B------:R-:W-:Y:S01]  /*5560*/  ISETP.NE.AND P1, PT, R83, RZ, PT ;  /* 0x000000ff5300720c */ /* 0x000fe20003f25270 */
[----:B0-----:R-:W-:Y:S01]  /*5570*/  FADD R53, R47, -R48 ;  /* 0x800000302f357221 */ /* 0x001fe20000000000 */
[----:B------:R-:W-:-:S04]  /*5580*/  FADD R48, -R49, R68 ;  /* 0x0000004431307221 */ /* 0x000fc80000000100 */
[-C--:B------:R-:W-:Y:S01]  /*5590*/  FMUL R49, R53, R48.reuse ;  /* 0x0000003035317220 */ /* 0x080fe20000400000 */
[----:B------:R-:W-:-:S04]  /*55a0*/  FMUL R48, R59, R48 ;  /* 0x000000303b307220 */ /* 0x000fc80000400000 */
[----:B------:R-:W-:Y:S02]  /*55b0*/  FSEL R49, R49, RZ, P5 ;  /* 0x000000ff31317208 */ /* 0x000fe40002800000 */
[----:B------:R-:W-:Y:S02]  /*55c0*/  FSEL R54, R48, RZ, P3 ;  /* 0x000000ff30367208 */ /* 0x000fe40001800000 */
[----:B------:R-:W-:Y:S02]  /*55d0*/  FSEL R48, R61, RZ, P0 ;  /* 0x000000ff3d307208 */ /* 0x000fe40000000000 */
[----:B------:R-:W-:Y:S02]  /*55e0*/  ISETP.NE.AND P0, PT, R30, RZ, PT ;  /* 0x000000ff1e00720c */ /* 0x000fe40003f05270 */
[----:B------:R0:W5:Y:S01]  /*55f0*/  LDG.E.EL R30, desc[UR4][R2.64] ;  /* 0x00000004021e7981 */ /* 0x000162000c2e1900 */
[----:B------:R-:W-:Y:S01]  /*5600*/  FMUL R48, R157, R48 ;  /* 0x000000309d307220 */ /* 0x000fe20000400000 */
[----:B------:R-:W-:Y:S01]  /*5610*/  FMUL R49, R158, R49 ;  /* 0x000000319e317220 */ /* 0x000fe20000400000 */
[----:B------:R-:W-:Y:S01]  /*5620*/  FMUL R38, R53, R38 ;  /* 0x0000002635267220 */ /* 0x000fe20000400000 */
[----:B------:R-:W-:Y:S01]  /*5630*/  ISETP.NE.AND P5, PT, R81, RZ, PT ;  /* 0x000000ff5100720c */ /* 0x000fe20003fa5270 */
[----:B------:R-:W-:Y:S01]  /*5640*/  FFMA R135, R135, R58, R114 ;  /* 0x0000003a87877223 */ /* 0x000fe20000000072 */
[----:B------:R-:W-:Y:S01]  /*5650*/  ISETP.NE.AND P3, PT, R84, RZ, PT ;  /* 0x000000ff5400720c */ /* 0x000fe20003f65270 */
[----:B0-----:R-:W0:Y:S01]  /*5660*/  LDC.64 R2, c[0x0][0x210] ;  /* 0x00008400ff027b82 */ /* 0x001e220000000a00 */
[----:B------:R-:W-:Y:S01]  /*5670*/  FFMA R133, R133, R50, R48 ;  /* 0x0000003285857223 */ /* 0x000fe20000000030 */
[----:B------:R-:W-:Y:S01]  /*5680*/  FFMA R26, R137, R26, R154 ;  /* 0x0000001a891a7223 */ /* 0x000fe2000000009a */
[----:B------:R-:W-:-:S02]  /*5690*/  FFMA R129, R129, R0, R156 ;  /* 0x0000000081817223 */ /* 0x000fc4000000009c */
[----:B------:R-:W-:Y:S01]  /*56a0*/  FFMA R16, R16, R25, R133 ;  /* 0x0000001910107223 */ /* 0x000fe20000000085 */
[----:B------:R-:W-:Y:S01]  /*56b0*/  FFMA R131, R131, R60, R152 ;  /* 0x0000003c83837223 */ /* 0x000fe20000000098 */
[----:B------:R-:W-:Y:S01]  /*56c0*/  FFMA R54, R134, R54, R49 ;  /* 0x0000003686367223 */ /* 0x000fe20000000031 */
[----:B------:R-:W-:Y:S01]  /*56d0*/  FFMA R151, R136, R66, R151 ;  /* 0x0000004288977223 */ /* 0x000fe20000000097 */
[----:B------:R-:W-:Y:S01]  /*56e0*/  FSEL R43, R43, RZ, P6 ;  /* 0x000000ff2b2b7208 */ /* 0x000fe20003000000 */
        /* <DEDUP_REMOVED lines=11> */
[----:B------:R-:W-:Y:S01]  /*57a0*/  FFMA R29, R36, R29, R151 ;  /* 0x0000001d241d7223 */ /* 0x000fe20000000097 */
[----:B0-----:R-:W-:-:S04]  /*57b0*/  IMAD.WIDE R2, R44, 0x4, R2 ;  /* 0x000000042c027825 */ /* 0x001fc800078e0202 */
[----:B---3--:R-:W-:Y:S01]  /*57c0*/  FFMA R25, R5, R14, R16 ;  /* 0x0000000e05197223 */ /* 0x008fe20000000010 */
[----:B------:R-:W-:Y:S01]  /*57d0*/  FSEL R5, R32, RZ, P2 ;  /* 0x000000ff20057208 */ /* 0x000fe20001000000 */
[----:B----4-:R-:W-:-:S04]  /*57e0*/  FFMA R26, R6, R9, R33 ;  /* 0x00000009061a7223 */ /* 0x010fc80000000021 */
[----:B--2---:R-:W-:Y:S01]  /*57f0*/  FFMA R27, R8, R5, R27 ;  /* 0x00000005081b7223 */ /* 0x004fe2000000001b */
[----:B------:R-:W-:Y:S01]  /*5800*/  FFMA R36, R10, R45, R29 ;  /* 0x0000002d0a247223 */ /* 0x000fe2000000001d */
[----:B------:R-:W-:Y:S01]  /*5810*/  FFMA R37, R12, R23, R37 ;  /* 0x000000170c257223 */ /* 0x000fe20000000025 */
[----:B------:R-:W-:Y:S01]  /*5820*/  FFMA R38, R20, R43, R39 ;  /* 0x0000002b14267223 */ /* 0x000fe20000000027 */
[----:B------:R-:W-:-:S05]  /*5830*/  FFMA R39, R74, R15, R41 ;  /* 0x0000000f4a277223 */ /* 0x000fca0000000029 */
[----:B------:R-:W-:Y:S01]  /*5840*/  STG.E.128 desc[UR4][R2.64+0x800], R36 ;  /* 0x0008002402007986 */ /* 0x000fe2000c101d04 */
[----:B-----5:R-:W-:-:S05]  /*5850*/  FFMA R24, R30, R7, R67 ;  /* 0x000000071e187223 */ /* 0x020fca0000000043 */
[----:B------:R-:W-:Y:S01]  /*5860*/  STG.E.128 desc[UR4][R2.64], R24 ;  /* 0x0000001802007986 */ /* 0x000fe2000c101d04 */
[----:B------:R-:W-:Y:S05]  /*5870*/  EXIT ;  /* 0x000000000000794d */ /* 0x000fea0003800000 */
.L_x_8:
[----:B------:R-:W-:-:S00]  /*5880*/  BRA `(.L_x_8) ;  /* 0xfffffffc00fc7947 */ /* 0x000fc0000383ffff */
[----:B------:R-:W-:-:S00]  /*5890*/  NOP ;  /* 0x0000000000007918 */ /* 0x000fc00000000000 */
        /* <DEDUP_REMOVED lines=14> */
.L_x_9:


//--------------------- .nv.global.init           --------------------------
	.section	.nv.global.init,"aw",@progbits
.nv.global.init:
	.type		assertFunc_7,@object
	.size		assertFunc_7,(assertFunc_3 - assertFunc_7)
assertFunc_7:
        /*0000*/ 	.byte	0x75, 0x6e, 0x6b, 0x6e, 0x6f, 0x77, 0x6e, 0x00
	.type		assertFunc_3,@object
	.size		assertFunc_3,(assertFunc_1 - assertFunc_3)
assertFunc_3:
        /*0008*/ 	.byte	0x75, 0x6e, 0x6b, 0x6e, 0x6f, 0x77, 0x6e, 0x00
	.type		assertFunc_1,@object
	.size		assertFunc_1,(assertFunc_5 - assertFunc_1)
assertFunc_1:
        /*0010*/ 	.byte	0x75, 0x6e, 0x6b, 0x6e, 0x6f, 0x77, 0x6e, 0x00
	.type		assertFunc_5,@object
	.size		assertFunc_5,(assertFunc_6 - assertFunc_5)
assertFunc_5:
        /*0018*/ 	.byte	0x75, 0x6e, 0x6b, 0x6e, 0x6f, 0x77, 0x6e, 0x00
	.type		assertFunc_6,@object
	.size		assertFunc_6,(assertFunc_2 - assertFunc_6)
assertFunc_6:
        /*0020*/ 	.byte	0x75, 0x6e, 0x6b, 0x6e, 0x6f, 0x77, 0x6e, 0x00
	.type		assertFunc_2,@object
	.size		assertFunc_2,(assertFunc_4 - assertFunc_2)
assertFunc_2:
        /*0028*/ 	.byte	0x75, 0x6e, 0x6b, 0x6e, 0x6f, 0x77, 0x6e, 0x00
	.type		assertFunc_4,@object
	.size		assertFunc_4,(assertFunc_0 - assertFunc_4)
assertFunc_4:
        /*0030*/ 	.byte	0x75, 0x6e, 0x6b, 0x6e, 0x6f, 0x77, 0x6e, 0x00
	.type		assertFunc_0,@object
	.size		assertFunc_0,(_$_str - assertFunc_0)
assertFunc_0:
        /*0038*/ 	.byte	0x75, 0x6e, 0x6b, 0x6e, 0x6f, 0x77, 0x6e, 0x00
	.type		_$_str,@object
	.size		_$_str,(assertMessage_5 - _$_str)
_$_str:
        /*0040*/ 	.byte	0x5f, 0x5f, 0x43, 0x55, 0x44, 0x41, 0x5f, 0x46, 0x54, 0x5a, 0x00
	.type		assertMessage_5,@object
	.size		assertMessage_5,(assertMessage_1 - assertMessage_5)
assertMessage_5:
        /*004b*/ 	.byte	0x69, 0x6e, 0x64, 0x65, 0x78, 0x20, 0x6f, 0x75, 0x74, 0x20, 0x6f, 0x66, 0x20, 0x62, 0x6f, 0x75
        /*005b*/ 	.byte	0x6e, 0x64, 0x73, 0x3a, 0x20, 0x30, 0x20, 0x3c, 0x3d, 0x20, 0x74, 0x6d, 0x70, 0x37, 0x36, 0x20
        /*006b*/ 	.byte	0x3c, 0x20, 0x34, 0x00
	.type		assertMessage_1,@object
	.size		assertMessage_1,(assertMessage_7 - assertMessage_1)
assertMessage_1:
        /*006f*/ 	.byte	0x69, 0x6e, 0x64, 0x65, 0x78, 0x20, 0x6f, 0x75, 0x74, 0x20, 0x6f, 0x66, 0x20, 0x62, 0x6f, 0x75
        /*007f*/ 	.byte	0x6e, 0x64, 0x73, 0x3a, 0x20, 0x30, 0x20, 0x3c, 0x3d, 0x20, 0x74, 0x6d, 0x70, 0x33, 0x31, 0x20
        /*008f*/ 	.byte	0x3c, 0x20, 0x34, 0x00
	.type		assertMessage_7,@object
	.size		assertMessage_7,(assertMessage_3 - assertMessage_7)
assertMessage_7:
        /*0093*/ 	.byte	0x69, 0x6e, 0x64, 0x65, 0x78, 0x20, 0x6f, 0x75, 0x74, 0x20, 0x6f, 0x66, 0x20, 0x62, 0x6f, 0x75
        /*00a3*/ 	.byte	0x6e, 0x64, 0x73, 0x3a, 0x20, 0x30, 0x20, 0x3c, 0x3d, 0x20, 0x74, 0x6d, 0x70, 0x39, 0x33, 0x20
        /*00b3*/ 	.byte	0x3c, 0x20, 0x34, 0x00
	.type		assertMessage_3,@object
	.size		assertMessage_3,(assertMessage_4 - assertMessage_3)
assertMessage_3:
        /*00b7*/ 	.byte	0x69, 0x6e, 0x64, 0x65, 0x78, 0x20, 0x6f, 0x75, 0x74, 0x20, 0x6f, 0x66, 0x20, 0x62, 0x6f, 0x75
        /*00c7*/ 	.byte	0x6e, 0x64, 0x73, 0x3a, 0x20, 0x30, 0x20, 0x3c, 0x3d, 0x20, 0x74, 0x6d, 0x70, 0x35, 0x35, 0x20
        /*00d7*/ 	.byte	0x3c, 0x20, 0x34, 0x00
	.type		assertMessage_4,@object
	.size		assertMessage_4,(assertMessage_0 - assertMessage_4)
assertMessage_4:
        /*00db*/ 	.byte	0x69, 0x6e, 0x64, 0x65, 0x78, 0x20, 0x6f, 0x75, 0x74, 0x20, 0x6f, 0x66, 0x20, 0x62, 0x6f, 0x75
        /*00eb*/ 	.byte	0x6e, 0x64, 0x73, 0x3a, 0x20, 0x30, 0x20, 0x3c, 0x3d, 0x20, 0x74, 0x6d, 0x70, 0x37, 0x31, 0x20
        /*00fb*/ 	.byte	0x3c, 0x20, 0x34, 0x00
	.type		assertMessage_0,@object
	.size		assertMessage_0,(assertMessage_2 - assertMessage_0)
assertMessage_0:
        /*00ff*/ 	.byte	0x69, 0x6e, 0x64, 0x65, 0x78, 0x20, 0x6f, 0x75, 0x74, 0x20, 0x6f, 0x66, 0x20, 0x62, 0x6f, 0x75
        /*010f*/ 	.byte	0x6e, 0x64, 0x73, 0x3a, 0x20, 0x30, 0x20, 0x3c, 0x3d, 0x20, 0x74, 0x6d, 0x70, 0x32, 0x35, 0x20
        /*011f*/ 	.byte	0x3c, 0x20, 0x34, 0x00
	.type		assertMessage_2,@object
	.size		assertMessage_2,(assertMessage_6 - assertMessage_2)
assertMessage_2:
        /*0123*/ 	.byte	0x69, 0x6e, 0x64, 0x65, 0x78, 0x20, 0x6f, 0x75, 0x74, 0x20, 0x6f, 0x66, 0x20, 0x62, 0x6f, 0x75
        /*0133*/ 	.byte	0x6e, 0x64, 0x73, 0x3a, 0x20, 0x30, 0x20, 0x3c, 0x3d, 0x20, 0x74, 0x6d, 0x70, 0x34, 0x39, 0x20
        /*0143*/ 	.byte	0x3c, 0x20, 0x34, 0x00
	.type		assertMessage_6,@object
	.size		assertMessage_6,(assertFile_2 - assertMessage_6)
assertMessage_6:
        /*0147*/ 	.byte	0x69, 0x6e, 0x64, 0x65, 0x78, 0x20, 0x6f, 0x75, 0x74, 0x20, 0x6f, 0x66, 0x20, 0x62, 0x6f, 0x75
        /*0157*/ 	.byte	0x6e, 0x64, 0x73, 0x3a, 0x20, 0x30, 0x20, 0x3c, 0x3d, 0x20, 0x74, 0x6d, 0x70, 0x38, 0x38, 0x20
        /*0167*/ 	.byte	0x3c, 0x20, 0x34, 0x00
	.type		assertFile_2,@object
	.size		assertFile_2,(assertFile_6 - assertFile_2)
assertFile_2:
        /*016b*/ 	.byte	0x69, 0x6e, 0x64, 0x75, 0x63, 0x74, 0x6f, 0x72, 0x5f, 0x63, 0x61, 0x63, 0x68, 0x65, 0x2f, 0x62
        /*017b*/ 	.byte	0x67, 0x2f, 0x63, 0x62, 0x67, 0x70, 0x6a, 0x36, 0x67, 0x64, 0x6d, 0x64, 0x78, 0x6f, 0x6e, 0x79
        /*018b*/ 	.byte	0x6e, 0x64, 0x78, 0x32, 0x67, 0x67, 0x36, 0x73, 0x6d, 0x6f, 0x69, 0x66, 0x7a, 0x6f, 0x34, 0x63
        /*019b*/ 	.byte	0x32, 0x34, 0x78, 0x6c, 0x61, 0x34, 0x70, 0x73, 0x6f, 0x69, 0x32, 0x35, 0x72, 0x37, 0x37, 0x70
        /*01ab*/ 	.byte	0x61, 0x37, 0x77, 0x77, 0x64, 0x63, 0x2e, 0x70, 0x79, 0x00
	.type		assertFile_6,@object
	.size		assertFile_6,(assertFile_4 - assertFile_6)
assertFile_6:
        /*01b5*/ 	.byte	0x69, 0x6e, 0x64, 0x75, 0x63, 0x74, 0x6f, 0x72, 0x5f, 0x63, 0x61, 0x63, 0x68, 0x65, 0x2f, 0x62
        /*01c5*/ 	.byte	0x67, 0x2f, 0x63, 0x62, 0x67, 0x70, 0x6a, 0x36, 0x67, 0x64, 0x6d, 0x64, 0x78, 0x6f, 0x6e, 0x79
        /*01d5*/ 	.byte	0x6e, 0x64, 0x78, 0x32, 0x67, 0x67, 0x36, 0x73, 0x6d, 0x6f, 0x69, 0x66, 0x7a, 0x6f, 0x34, 0x63
        /*01e5*/ 	.byte	0x32, 0x34, 0x78, 0x6c, 0x61, 0x34, 0x70, 0x73, 0x6f, 0x69, 0x32, 0x35, 0x72, 0x37, 0x37, 0x70
        /*01f5*/ 	.byte	0x61, 0x37, 0x77, 0x77, 0x64, 0x63, 0x2e, 0x70, 0x79, 0x00
	.type		assertFile_4,@object
	.size		assertFile_4,(assertFile_0 - assertFile_4)
assertFile_4:
        /*01ff*/ 	.byte	0x69, 0x6e, 0x64, 0x75, 0x63, 0x74, 0x6f, 0x72, 0x5f, 0x63, 0x61, 0x63, 0x68, 0x65, 0x2f, 0x62
        /*020f*/ 	.byte	0x67, 0x2f, 0x63, 0x62, 0x67, 0x70, 0x6a, 0x36, 0x67, 0x64, 0x6d, 0x64, 0x78, 0x6f, 0x6e, 0x79
        /*021f*/ 	.byte	0x6e, 0x64, 0x78, 0x32, 0x67, 0x67, 0x36, 0x73, 0x6d, 0x6f, 0x69, 0x66, 0x7a, 0x6f, 0x34, 0x63
        /*022f*/ 	.byte	0x32, 0x34, 0x78, 0x6c, 0x61, 0x34, 0x70, 0x73, 0x6f, 0x69, 0x32, 0x35, 0x72, 0x37, 0x37, 0x70
        /*023f*/ 	.byte	0x61, 0x37, 0x77, 0x77, 0x64, 0x63, 0x2e, 0x70, 0x79, 0x00
	.type		assertFile_0,@object
	.size		assertFile_0,(assertFile_1 - assertFile_0)
assertFile_0:
        /*0249*/ 	.byte	0x69, 0x6e, 0x64, 0x75, 0x63, 0x74, 0x6f, 0x72, 0x5f, 0x63, 0x61, 0x63, 0x68, 0x65, 0x2f, 0x62
        /*0259*/ 	.byte	0x67, 0x2f, 0x63, 0x62, 0x67, 0x70, 0x6a, 0x36, 0x67, 0x64, 0x6d, 0x64, 0x78, 0x6f, 0x6e, 0x79
        /*0269*/ 	.byte	0x6e, 0x64, 0x78, 0x32, 0x67, 0x67, 0x36, 0x73, 0x6d, 0x6f, 0x69, 0x66, 0x7a, 0x6f, 0x34, 0x63
        /*0279*/ 	.byte	0x32, 0x34, 0x78, 0x6c, 0x61, 0x34, 0x70, 0x73, 0x6f, 0x69, 0x32, 0x35, 0x72, 0x37, 0x37, 0x70
        /*0289*/ 	.byte	0x61, 0x37, 0x77, 0x77, 0x64, 0x63, 0x2e, 0x70, 0x79, 0x00
	.type		assertFile_1,@object
	.size		assertFile_1,(assertFile_5 - assertFile_1)
assertFile_1:
        /*0293*/ 	.byte	0x69, 0x6e, 0x64, 0x75, 0x63, 0x74, 0x6f, 0x72, 0x5f, 0x63, 0x61, 0x63, 0x68, 0x65, 0x2f, 0x62
        /*02a3*/ 	.byte	0x67, 0x2f, 0x63, 0x62, 0x67, 0x70, 0x6a, 0x36, 0x67, 0x64, 0x6d, 0x64, 0x78, 0x6f, 0x6e, 0x79
        /*02b3*/ 	.byte	0x6e, 0x64, 0x78, 0x32, 0x67, 0x67, 0x36, 0x73, 0x6d, 0x6f, 0x69, 0x66, 0x7a, 0x6f, 0x34, 0x63
        /*02c3*/ 	.byte	0x32, 0x34, 0x78, 0x6c, 0x61, 0x34, 0x70, 0x73, 0x6f, 0x69, 0x32, 0x35, 0x72, 0x37, 0x37, 0x70
        /*02d3*/ 	.byte	0x61, 0x37, 0x77, 0x77, 0x64, 0x63, 0x2e, 0x70, 0x79, 0x00
	.type		assertFile_5,@object
	.size		assertFile_5,(assertFile_7 - assertFile_5)
assertFile_5:
        /*02dd*/ 	.byte	0x69, 0x6e, 0x64, 0x75, 0x63, 0x74, 0x6f, 0x72, 0x5f, 0x63, 0x61, 0x63, 0x68, 0x65, 0x2f, 0x62
        /*02ed*/ 	.byte	0x67, 0x2f, 0x63, 0x62, 0x67, 0x70, 0x6a, 0x36, 0x67, 0x64, 0x6d, 0x64, 0x78, 0x6f, 0x6e, 0x79
        /*02fd*/ 	.byte	0x6e, 0x64, 0x78, 0x32, 0x67, 0x67, 0x36, 0x73, 0x6d, 0x6f, 0x69, 0x66, 0x7a, 0x6f, 0x34, 0x63
        /*030d*/ 	.byte	0x32, 0x34, 0x78, 0x6c, 0x61, 0x34, 0x70, 0x73, 0x6f, 0x69, 0x32, 0x35, 0x72, 0x37, 0x37, 0x70
        /*031d*/ 	.byte	0x61, 0x37, 0x77, 0x77, 0x64, 0x63, 0x2e, 0x70, 0x79, 0x00
	.type		assertFile_7,@object
	.size		assertFile_7,(assertFile_3 - assertFile_7)
assertFile_7:
        /*0327*/ 	.byte	0x69, 0x6e, 0x64, 0x75, 0x63, 0x74, 0x6f, 0x72, 0x5f, 0x63, 0x61, 0x63, 0x68, 0x65, 0x2f, 0x62
        /*0337*/ 	.byte	0x67, 0x2f, 0x63, 0x62, 0x67, 0x70, 0x6a, 0x36, 0x67, 0x64, 0x6d, 0x64, 0x78, 0x6f, 0x6e, 0x79
        /*0347*/ 	.byte	0x6e, 0x64, 0x78, 0x32, 0x67, 0x67, 0x36, 0x73, 0x6d, 0x6f, 0x69, 0x66, 0x7a, 0x6f, 0x34, 0x63
        /*0357*/ 	.byte	0x32, 0x34, 0x78, 0x6c, 0x61, 0x34, 0x70, 0x73, 0x6f, 0x69, 0x32, 0x35, 0x72, 0x37, 0x37, 0x70
        /*0367*/ 	.byte	0x61, 0x37, 0x77, 0x77, 0x64, 0x63, 0x2e, 0x70, 0x79, 0x00
	.type		assertFile_3,@object
	.size		assertFile_3,(.L_13 - assertFile_3)
assertFile_3:
        /*0371*/ 	.byte	0x69, 0x6e, 0x64, 0x75, 0x63, 0x74, 0x6f, 0x72, 0x5f, 0x63, 0x61, 0x63, 0x68, 0x65, 0x2f, 0x62
        /*0381*/ 	.byte	0x67, 0x2f, 0x63, 0x62, 0x67, 0x70, 0x6a, 0x36, 0x67, 0x64, 0x6d, 0x64, 0x78, 0x6f, 0x6e, 0x79
        /*0391*/ 	.byte	0x6e, 0x64, 0x78, 0x32, 0x67, 0x67, 0x36, 0x73, 0x6d, 0x6f, 0x69, 0x66, 0x7a, 0x6f, 0x34, 0x63
        /*03a1*/ 	.byte	0x32, 0x34, 0x78, 0x6c, 0x61, 0x34, 0x70, 0x73, 0x6f, 0x69, 0x32, 0x35, 0x72, 0x37, 0x37, 0x70
        /*03b1*/ 	.byte	0x61, 0x37, 0x77, 0x77, 0x64, 0x63, 0x2e, 0x70, 0x79, 0x00
.L_13:


//--------------------- .nv.constant0.triton_poi_fused_grid_sampler_2d_1 --------------------------
	.section	.nv.constant0.triton_poi_fused_grid_sampler_2d_1,"a",@progbits
	.sectionflags	@""
	.align	4
.nv.constant0.triton_poi_fused_grid_sampler_2d_1:
	.zero		556


//--------------------- SYMBOLS --------------------------

	.type		__assertfail,@function
